//
// Generated by NVIDIA NVVM Compiler
//
// Compiler Build ID: CL-36424714
// Cuda compilation tools, release 13.0, V13.0.88
// Based on NVVM 20.0.0
//

.version 9.0
.target sm_100
.address_size 64

	// .globl	_Z14classifyLinearPK5PixelPS_iii
.const .align 4 .b8 CLASS_AVG_UNIT[384];
.const .align 1 .b8 CLASS_AVG_RGB[96];

.visible .entry _Z14classifyLinearPK5PixelPS_iii(
	.param .u64 .ptr .align 1 _Z14classifyLinearPK5PixelPS_iii_param_0,
	.param .u64 .ptr .align 1 _Z14classifyLinearPK5PixelPS_iii_param_1,
	.param .u32 _Z14classifyLinearPK5PixelPS_iii_param_2,
	.param .u32 _Z14classifyLinearPK5PixelPS_iii_param_3,
	.param .u32 _Z14classifyLinearPK5PixelPS_iii_param_4
)
{
	.reg .pred 	%p<28>;
	.reg .b16 	%rs<11>;
	.reg .b32 	%r<75>;
	.reg .b32 	%f<137>;
	.reg .b64 	%rd<23>;

	ld.param.u64 	%rd5, [_Z14classifyLinearPK5PixelPS_iii_param_0];
	ld.param.u64 	%rd6, [_Z14classifyLinearPK5PixelPS_iii_param_1];
	ld.param.u32 	%r30, [_Z14classifyLinearPK5PixelPS_iii_param_2];
	ld.param.u32 	%r31, [_Z14classifyLinearPK5PixelPS_iii_param_4];
	mov.u32 	%r32, %ctaid.x;
	mov.u32 	%r1, %ntid.x;
	mov.u32 	%r33, %tid.x;
	mad.lo.s32 	%r62, %r32, %r1, %r33;
	setp.ge.s32 	%p1, %r62, %r30;
	@%p1 bra 	$L__BB0_16;
	and.b32  	%r3, %r31, 7;
	add.s32 	%r4, %r3, -1;
	and.b32  	%r5, %r31, 3;
	and.b32  	%r6, %r31, 2147483640;
	and.b32  	%r7, %r31, 1;
	mov.u32 	%r34, %nctaid.x;
	mul.lo.s32 	%r8, %r1, %r34;
	cvta.to.global.u64 	%rd1, %rd5;
	cvta.to.global.u64 	%rd2, %rd6;
	mov.u64 	%rd18, CLASS_AVG_UNIT;
	add.s64 	%rd9, %rd18, 48;
$L__BB0_2:
	setp.lt.s32 	%p2, %r31, 1;
	mul.wide.s32 	%rd7, %r62, 4;
	add.s64 	%rd8, %rd1, %rd7;
	ld.global.nc.u8 	%rs7, [%rd8];
	cvt.u16.u8 	%rs1, %rs7;
	ld.global.nc.u8 	%rs8, [%rd8+1];
	cvt.u16.u8 	%rs2, %rs8;
	ld.global.nc.u8 	%rs9, [%rd8+2];
	cvt.u16.u8 	%rs3, %rs9;
	cvt.rn.f32.u16 	%f1, %rs1;
	cvt.rn.f32.u16 	%f2, %rs2;
	cvt.rn.f32.u16 	%f3, %rs3;
	mul.f32 	%f12, %f2, %f2;
	fma.rn.f32 	%f13, %f1, %f1, %f12;
	fma.rn.f32 	%f14, %f3, %f3, %f13;
	sqrt.rn.f32 	%f4, %f14;
	setp.leu.f32 	%p3, %f4, 0f00000000;
	mov.b16 	%rs10, 0;
	or.pred  	%p4, %p3, %p2;
	@%p4 bra 	$L__BB0_15;
	setp.lt.u32 	%p5, %r31, 8;
	mov.f32 	%f134, 0fF149F2CA;
	mov.b32 	%r69, 0;
	mov.u32 	%r74, %r69;
	@%p5 bra 	$L__BB0_6;
	mov.f32 	%f134, 0fF149F2CA;
	mov.b32 	%r63, 0;
	mov.u64 	%rd22, %rd9;
	mov.u32 	%r74, %r63;
$L__BB0_5:
	.pragma "nounroll";
	ld.const.f32 	%f17, [%rd22+-48];
	ld.const.f32 	%f18, [%rd22+-44];
	ld.const.f32 	%f19, [%rd22+-40];
	mul.f32 	%f20, %f18, %f2;
	fma.rn.f32 	%f21, %f17, %f1, %f20;
	fma.rn.f32 	%f22, %f19, %f3, %f21;
	div.rn.f32 	%f23, %f22, %f4;
	setp.gt.f32 	%p6, %f23, %f134;
	selp.b32 	%r38, %r63, %r74, %p6;
	selp.f32 	%f24, %f23, %f134, %p6;
	ld.const.f32 	%f25, [%rd22+-36];
	ld.const.f32 	%f26, [%rd22+-32];
	ld.const.f32 	%f27, [%rd22+-28];
	mul.f32 	%f28, %f26, %f2;
	fma.rn.f32 	%f29, %f25, %f1, %f28;
	fma.rn.f32 	%f30, %f27, %f3, %f29;
	div.rn.f32 	%f31, %f30, %f4;
	setp.gt.f32 	%p7, %f31, %f24;
	add.s32 	%r39, %r63, 1;
	selp.b32 	%r40, %r39, %r38, %p7;
	selp.f32 	%f32, %f31, %f24, %p7;
	ld.const.f32 	%f33, [%rd22+-24];
	ld.const.f32 	%f34, [%rd22+-20];
	ld.const.f32 	%f35, [%rd22+-16];
	mul.f32 	%f36, %f34, %f2;
	fma.rn.f32 	%f37, %f33, %f1, %f36;
	fma.rn.f32 	%f38, %f35, %f3, %f37;
	div.rn.f32 	%f39, %f38, %f4;
	setp.gt.f32 	%p8, %f39, %f32;
	add.s32 	%r41, %r63, 2;
	selp.b32 	%r42, %r41, %r40, %p8;
	selp.f32 	%f40, %f39, %f32, %p8;
	ld.const.f32 	%f41, [%rd22+-12];
	ld.const.f32 	%f42, [%rd22+-8];
	ld.const.f32 	%f43, [%rd22+-4];
	mul.f32 	%f44, %f42, %f2;
	fma.rn.f32 	%f45, %f41, %f1, %f44;
	fma.rn.f32 	%f46, %f43, %f3, %f45;
	div.rn.f32 	%f47, %f46, %f4;
	setp.gt.f32 	%p9, %f47, %f40;
	add.s32 	%r43, %r63, 3;
	selp.b32 	%r44, %r43, %r42, %p9;
	selp.f32 	%f48, %f47, %f40, %p9;
	ld.const.f32 	%f49, [%rd22];
	ld.const.f32 	%f50, [%rd22+4];
	ld.const.f32 	%f51, [%rd22+8];
	mul.f32 	%f52, %f50, %f2;
	fma.rn.f32 	%f53, %f49, %f1, %f52;
	fma.rn.f32 	%f54, %f51, %f3, %f53;
	div.rn.f32 	%f55, %f54, %f4;
	setp.gt.f32 	%p10, %f55, %f48;
	add.s32 	%r45, %r63, 4;
	selp.b32 	%r46, %r45, %r44, %p10;
	selp.f32 	%f56, %f55, %f48, %p10;
	ld.const.f32 	%f57, [%rd22+12];
	ld.const.f32 	%f58, [%rd22+16];
	ld.const.f32 	%f59, [%rd22+20];
	mul.f32 	%f60, %f58, %f2;
	fma.rn.f32 	%f61, %f57, %f1, %f60;
	fma.rn.f32 	%f62, %f59, %f3, %f61;
	div.rn.f32 	%f63, %f62, %f4;
	setp.gt.f32 	%p11, %f63, %f56;
	add.s32 	%r47, %r63, 5;
	selp.b32 	%r48, %r47, %r46, %p11;
	selp.f32 	%f64, %f63, %f56, %p11;
	ld.const.f32 	%f65, [%rd22+24];
	ld.const.f32 	%f66, [%rd22+28];
	ld.const.f32 	%f67, [%rd22+32];
	mul.f32 	%f68, %f66, %f2;
	fma.rn.f32 	%f69, %f65, %f1, %f68;
	fma.rn.f32 	%f70, %f67, %f3, %f69;
	div.rn.f32 	%f71, %f70, %f4;
	setp.gt.f32 	%p12, %f71, %f64;
	add.s32 	%r49, %r63, 6;
	selp.b32 	%r50, %r49, %r48, %p12;
	selp.f32 	%f72, %f71, %f64, %p12;
	ld.const.f32 	%f73, [%rd22+36];
	ld.const.f32 	%f74, [%rd22+40];
	ld.const.f32 	%f75, [%rd22+44];
	mul.f32 	%f76, %f74, %f2;
	fma.rn.f32 	%f77, %f73, %f1, %f76;
	fma.rn.f32 	%f78, %f75, %f3, %f77;
	div.rn.f32 	%f79, %f78, %f4;
	setp.gt.f32 	%p13, %f79, %f72;
	add.s32 	%r51, %r63, 7;
	selp.b32 	%r74, %r51, %r50, %p13;
	selp.f32 	%f134, %f79, %f72, %p13;
	add.s64 	%rd22, %rd22, 96;
	add.s32 	%r63, %r63, 8;
	setp.ne.s32 	%p14, %r63, %r6;
	mov.u32 	%r69, %r6;
	@%p14 bra 	$L__BB0_5;
$L__BB0_6:
	setp.eq.s32 	%p15, %r3, 0;
	@%p15 bra 	$L__BB0_14;
	setp.lt.u32 	%p16, %r4, 3;
	@%p16 bra 	$L__BB0_9;
	mul.wide.u32 	%rd11, %r69, 12;
	add.s64 	%rd13, %rd18, %rd11;
	ld.const.f32 	%f80, [%rd13];
	ld.const.f32 	%f81, [%rd13+4];
	ld.const.f32 	%f82, [%rd13+8];
	mul.f32 	%f83, %f81, %f2;
	fma.rn.f32 	%f84, %f80, %f1, %f83;
	fma.rn.f32 	%f85, %f82, %f3, %f84;
	div.rn.f32 	%f86, %f85, %f4;
	setp.gt.f32 	%p17, %f86, %f134;
	selp.b32 	%r53, %r69, %r74, %p17;
	selp.f32 	%f87, %f86, %f134, %p17;
	add.s32 	%r54, %r69, 1;
	ld.const.f32 	%f88, [%rd13+12];
	ld.const.f32 	%f89, [%rd13+16];
	ld.const.f32 	%f90, [%rd13+20];
	mul.f32 	%f91, %f89, %f2;
	fma.rn.f32 	%f92, %f88, %f1, %f91;
	fma.rn.f32 	%f93, %f90, %f3, %f92;
	div.rn.f32 	%f94, %f93, %f4;
	setp.gt.f32 	%p18, %f94, %f87;
	selp.b32 	%r55, %r54, %r53, %p18;
	selp.f32 	%f95, %f94, %f87, %p18;
	add.s32 	%r56, %r69, 2;
	ld.const.f32 	%f96, [%rd13+24];
	ld.const.f32 	%f97, [%rd13+28];
	ld.const.f32 	%f98, [%rd13+32];
	mul.f32 	%f99, %f97, %f2;
	fma.rn.f32 	%f100, %f96, %f1, %f99;
	fma.rn.f32 	%f101, %f98, %f3, %f100;
	div.rn.f32 	%f102, %f101, %f4;
	setp.gt.f32 	%p19, %f102, %f95;
	selp.b32 	%r57, %r56, %r55, %p19;
	selp.f32 	%f103, %f102, %f95, %p19;
	add.s32 	%r58, %r69, 3;
	ld.const.f32 	%f104, [%rd13+36];
	ld.const.f32 	%f105, [%rd13+40];
	ld.const.f32 	%f106, [%rd13+44];
	mul.f32 	%f107, %f105, %f2;
	fma.rn.f32 	%f108, %f104, %f1, %f107;
	fma.rn.f32 	%f109, %f106, %f3, %f108;
	div.rn.f32 	%f110, %f109, %f4;
	setp.gt.f32 	%p20, %f110, %f103;
	selp.b32 	%r74, %r58, %r57, %p20;
	selp.f32 	%f134, %f110, %f103, %p20;
	add.s32 	%r69, %r69, 4;
$L__BB0_9:
	setp.eq.s32 	%p21, %r5, 0;
	@%p21 bra 	$L__BB0_14;
	setp.eq.s32 	%p22, %r5, 1;
	@%p22 bra 	$L__BB0_12;
	mul.wide.u32 	%rd14, %r69, 12;
	add.s64 	%rd16, %rd18, %rd14;
	ld.const.f32 	%f111, [%rd16];
	ld.const.f32 	%f112, [%rd16+4];
	ld.const.f32 	%f113, [%rd16+8];
	mul.f32 	%f114, %f112, %f2;
	fma.rn.f32 	%f115, %f111, %f1, %f114;
	fma.rn.f32 	%f116, %f113, %f3, %f115;
	div.rn.f32 	%f117, %f116, %f4;
	setp.gt.f32 	%p23, %f117, %f134;
	selp.b32 	%r60, %r69, %r74, %p23;
	selp.f32 	%f118, %f117, %f134, %p23;
	add.s32 	%r61, %r69, 1;
	ld.const.f32 	%f119, [%rd16+12];
	ld.const.f32 	%f120, [%rd16+16];
	ld.const.f32 	%f121, [%rd16+20];
	mul.f32 	%f122, %f120, %f2;
	fma.rn.f32 	%f123, %f119, %f1, %f122;
	fma.rn.f32 	%f124, %f121, %f3, %f123;
	div.rn.f32 	%f125, %f124, %f4;
	setp.gt.f32 	%p24, %f125, %f118;
	selp.b32 	%r74, %r61, %r60, %p24;
	selp.f32 	%f134, %f125, %f118, %p24;
	add.s32 	%r69, %r69, 2;
$L__BB0_12:
	setp.eq.s32 	%p25, %r7, 0;
	@%p25 bra 	$L__BB0_14;
	mul.wide.u32 	%rd17, %r69, 12;
	add.s64 	%rd19, %rd18, %rd17;
	ld.const.f32 	%f126, [%rd19];
	ld.const.f32 	%f127, [%rd19+4];
	ld.const.f32 	%f128, [%rd19+8];
	mul.f32 	%f129, %f127, %f2;
	fma.rn.f32 	%f130, %f126, %f1, %f129;
	fma.rn.f32 	%f131, %f128, %f3, %f130;
	div.rn.f32 	%f132, %f131, %f4;
	setp.gt.f32 	%p26, %f132, %f134;
	selp.b32 	%r74, %r69, %r74, %p26;
$L__BB0_14:
	cvt.u16.u32 	%rs10, %r74;
$L__BB0_15:
	mul.wide.s32 	%rd20, %r62, 4;
	add.s64 	%rd21, %rd2, %rd20;
	st.global.u8 	[%rd21], %rs1;
	st.global.u8 	[%rd21+1], %rs2;
	st.global.u8 	[%rd21+2], %rs3;
	st.global.u8 	[%rd21+3], %rs10;
	add.s32 	%r62, %r62, %r8;
	setp.lt.s32 	%p27, %r62, %r30;
	@%p27 bra 	$L__BB0_2;
$L__BB0_16:
	ret;

}


// ===== COMPILED SASS (sm_100) =====

	.target	sm_100

	.elftype	@"ET_EXEC"


//--------------------- .note.nv.tkinfo           --------------------------
	.section	.note.nv.tkinfo,"",@"SHT_NOTE"
	.sectionflags	@"SHF_NOTE_NV_TKINFO"
	.tkinfo
        /*0018*/ 	.word	0x00000002
        /*0030*/ 	.string	""
        /*0030*/ 	.string	"ptxas"
        /*0030*/ 	.string	"Cuda compilation tools, release 13.0, V13.0.88"
        /*0030*/ 	.string	"Build cuda_13.0.r13.0/compiler.36424714_0"
        /*0030*/ 	.string	"-arch sm_100 -m 64 "



//--------------------- .note.nv.cuinfo           --------------------------
	.section	.note.nv.cuinfo,"",@"SHT_NOTE"
	.sectionflags	@"SHF_NOTE_NV_CUINFO"
        /*0018*/ 	.short	0x0002
        /*001a*/ 	.short	0x0064
        /*001c*/ 	.short	0x0082
	.zero		2


//--------------------- .nv.info                  --------------------------
	.section	.nv.info,"",@"SHT_CUDA_INFO"
	.align	4


	//----- nvinfo : EIATTR_REGCOUNT
	.align		4
        /*0000*/ 	.byte	0x04, 0x2f
        /*0002*/ 	.short	(.L_3 - .L_2)
	.align		4
.L_2:
        /*0004*/ 	.word	index@(_Z14classifyLinearPK5PixelPS_iii)
        /*0008*/ 	.word	0x0000001b


	//----- nvinfo : EIATTR_FRAME_SIZE
	.align		4
.L_3:
        /*000c*/ 	.byte	0x04, 0x11
        /*000e*/ 	.short	(.L_5 - .L_4)
	.align		4
.L_4:
        /*0010*/ 	.word	index@($__internal_1_$__cuda_sm3x_div_rn_noftz_f32_slowpath)
        /*0014*/ 	.word	0x00000000


	//----- nvinfo : EIATTR_FRAME_SIZE
	.align		4
.L_5:
        /*0018*/ 	.byte	0x04, 0x11
        /*001a*/ 	.short	(.L_7 - .L_6)
	.align		4
.L_6:
        /*001c*/ 	.word	index@($__internal_0_$__cuda_sm20_sqrt_rn_f32_slowpath)
        /*0020*/ 	.word	0x00000000


	//----- nvinfo : EIATTR_FRAME_SIZE
	.align		4
.L_7:
        /*0024*/ 	.byte	0x04, 0x11
        /*0026*/ 	.short	(.L_9 - .L_8)
	.align		4
.L_8:
        /*0028*/ 	.word	index@(_Z14classifyLinearPK5PixelPS_iii)
        /*002c*/ 	.word	0x00000000


	//----- nvinfo : EIATTR_MIN_STACK_SIZE
	.align		4
.L_9:
        /*0030*/ 	.byte	0x04, 0x12
        /*0032*/ 	.short	(.L_11 - .L_10)
	.align		4
.L_10:
        /*0034*/ 	.word	index@(_Z14classifyLinearPK5PixelPS_iii)
        /*0038*/ 	.word	0x00000000
.L_11:


//--------------------- .nv.compat                --------------------------
	.section	.nv.compat,"",@"SHT_CUDA_COMPAT_INFO"
	.align	4
        /*0000*/ 	.byte	0x02, 0x09, 0x00, 0x00, 0x02, 0x02, 0x01, 0x00, 0x02, 0x05, 0x05, 0x00, 0x03, 0x07, 0x01, 0x01
        /*0010*/ 	.byte	0x02, 0x03, 0x00, 0x00, 0x02, 0x06, 0x01, 0x00, 0x04, 0x0b, 0x08, 0x00, 0x01, 0x00, 0x00, 0x00
        /*0020*/ 	.byte	0x00, 0x00, 0x00, 0x00


//--------------------- .nv.info._Z14classifyLinearPK5PixelPS_iii --------------------------
	.section	.nv.info._Z14classifyLinearPK5PixelPS_iii,"",@"SHT_CUDA_INFO"
	.sectionflags	@""
	.align	4


	//----- nvinfo : EIATTR_CUDA_API_VERSION
	.align		4
        /*0000*/ 	.byte	0x04, 0x37
        /*0002*/ 	.short	(.L_13 - .L_12)
.L_12:
        /*0004*/ 	.word	0x00000082


	//----- nvinfo : EIATTR_KPARAM_INFO
	.align		4
.L_13:
        /*0008*/ 	.byte	0x04, 0x17
        /*000a*/ 	.short	(.L_15 - .L_14)
.L_14:
        /*000c*/ 	.word	0x00000000
        /*0010*/ 	.short	0x0004
        /*0012*/ 	.short	0x0018
        /*0014*/ 	.byte	0x00, 0xf0, 0x11, 0x00


	//----- nvinfo : EIATTR_KPARAM_INFO
	.align		4
.L_15:
        /*0018*/ 	.byte	0x04, 0x17
        /*001a*/ 	.short	(.L_17 - .L_16)
.L_16:
        /*001c*/ 	.word	0x00000000
        /*0020*/ 	.short	0x0003
        /*0022*/ 	.short	0x0014
        /*0024*/ 	.byte	0x00, 0xf0, 0x11, 0x00


	//----- nvinfo : EIATTR_KPARAM_INFO
	.align		4
.L_17:
        /*0028*/ 	.byte	0x04, 0x17
        /*002a*/ 	.short	(.L_19 - .L_18)
.L_18:
        /*002c*/ 	.word	0x00000000
        /*0030*/ 	.short	0x0002
        /*0032*/ 	.short	0x0010
        /*0034*/ 	.byte	0x00, 0xf0, 0x11, 0x00


	//----- nvinfo : EIATTR_KPARAM_INFO
	.align		4
.L_19:
        /*0038*/ 	.byte	0x04, 0x17
        /*003a*/ 	.short	(.L_21 - .L_20)
.L_20:
        /*003c*/ 	.word	0x00000000
        /*0040*/ 	.short	0x0001
        /*0042*/ 	.short	0x0008
        /*0044*/ 	.byte	0x00, 0xf5, 0x21, 0x00


	//----- nvinfo : EIATTR_KPARAM_INFO
	.align		4
.L_21:
        /*0048*/ 	.byte	0x04, 0x17
        /*004a*/ 	.short	(.L_23 - .L_22)
.L_22:
        /*004c*/ 	.word	0x00000000
        /*0050*/ 	.short	0x0000
        /*0052*/ 	.short	0x0000
        /*0054*/ 	.byte	0x00, 0xf5, 0x21, 0x00


	//----- nvinfo : EIATTR_SPARSE_MMA_MASK
	.align		4
.L_23:
        /*0058*/ 	.byte	0x03, 0x50
        /*005a*/ 	.short	0x0000


	//----- nvinfo : EIATTR_MAXREG_COUNT
	.align		4
        /*005c*/ 	.byte	0x03, 0x1b
        /*005e*/ 	.short	0x00ff


	//----- nvinfo : EIATTR_MERCURY_ISA_VERSION
	.align		4
        /*0060*/ 	.byte	0x03, 0x5f
        /*0062*/ 	.short	0x0101


	//----- nvinfo : EIATTR_VRC_CTA_INIT_COUNT
	.align		4
        /*0064*/ 	.byte	0x02, 0x4a
	.zero		1
	.zero		1


	//----- nvinfo : EIATTR_EXIT_INSTR_OFFSETS
	.align		4
        /*0068*/ 	.byte	0x04, 0x1c
        /*006a*/ 	.short	(.L_25 - .L_24)


	//   ....[0]....
.L_24:
        /*006c*/ 	.word	0x00000070


	//   ....[1]....
        /*0070*/ 	.word	0x00001a00


	//----- nvinfo : EIATTR_CRS_STACK_SIZE
	.align		4
.L_25:
        /*0074*/ 	.byte	0x04, 0x1e
        /*0076*/ 	.short	(.L_27 - .L_26)
.L_26:
        /*0078*/ 	.word	0x00000000


	//----- nvinfo : EIATTR_CBANK_PARAM_SIZE
	.align		4
.L_27:
        /*007c*/ 	.byte	0x03, 0x19
        /*007e*/ 	.short	0x001c


	//----- nvinfo : EIATTR_PARAM_CBANK
	.align		4
        /*0080*/ 	.byte	0x04, 0x0a
        /*0082*/ 	.short	(.L_29 - .L_28)
	.align		4
.L_28:
        /*0084*/ 	.word	index@(.nv.constant0._Z14classifyLinearPK5PixelPS_iii)
        /*0088*/ 	.short	0x0380
        /*008a*/ 	.short	0x001c


	//----- nvinfo : EIATTR_SW_WAR
	.align		4
.L_29:
        /*008c*/ 	.byte	0x04, 0x36
        /*008e*/ 	.short	(.L_31 - .L_30)
.L_30:
        /*0090*/ 	.word	0x00000008
.L_31:


//--------------------- .nv.callgraph             --------------------------
	.section	.nv.callgraph,"",@"SHT_CUDA_CALLGRAPH"
	.align	4
	.sectionentsize	8
	.align		4
        /*0000*/ 	.word	0x00000000
	.align		4
        /*0004*/ 	.word	0xffffffff
	.align		4
        /*0008*/ 	.word	0x00000000
	.align		4
        /*000c*/ 	.word	0xfffffffe
	.align		4
        /*0010*/ 	.word	0x00000000
	.align		4
        /*0014*/ 	.word	0xfffffffd
	.align		4
        /*0018*/ 	.word	0x00000000
	.align		4
        /*001c*/ 	.word	0xfffffffc


//--------------------- .nv.constant3             --------------------------
	.section	.nv.constant3,"a",@progbits
	.align	4
.nv.constant3:
	.type		CLASS_AVG_UNIT,@object
	.size		CLASS_AVG_UNIT,(CLASS_AVG_RGB - CLASS_AVG_UNIT)
CLASS_AVG_UNIT:
	.zero		384
	.type		CLASS_AVG_RGB,@object
	.size		CLASS_AVG_RGB,(.L_1 - CLASS_AVG_RGB)
CLASS_AVG_RGB:
	.zero		96
.L_1:


//--------------------- .text._Z14classifyLinearPK5PixelPS_iii --------------------------
	.section	.text._Z14classifyLinearPK5PixelPS_iii,"ax",@progbits
	.align	128
        .global         _Z14classifyLinearPK5PixelPS_iii
        .type           _Z14classifyLinearPK5PixelPS_iii,@function
        .size           _Z14classifyLinearPK5PixelPS_iii,(.L_x_54 - _Z14classifyLinearPK5PixelPS_iii)
        .other          _Z14classifyLinearPK5PixelPS_iii,@"STO_CUDA_ENTRY STV_DEFAULT"
_Z14classifyLinearPK5PixelPS_iii:
.text._Z14classifyLinearPK5PixelPS_iii:
[----:B------:R-:W-:Y:S01]  /*0000*/  LDC R1, c[0x0][0x37c] ;  /* 0x0000df00ff017b82 */ /* 0x000fe20000000800 */
[----:B------:R-:W0:Y:S07]  /*0010*/  S2R R12, SR_TID.X ;  /* 0x00000000000c7919 */ /* 0x000e2e0000002100 */
[----:B------:R-:W0:Y:S01]  /*0020*/  S2UR UR4, SR_CTAID.X ;  /* 0x00000000000479c3 */ /* 0x000e220000002500 */
[----:B------:R-:W1:Y:S07]  /*0030*/  LDCU UR5, c[0x0][0x390] ;  /* 0x00007200ff0577ac */ /* 0x000e6e0008000800 */
[----:B------:R-:W0:Y:S02]  /*0040*/  LDC R11, c[0x0][0x360] ;  /* 0x0000d800ff0b7b82 */ /* 0x000e240000000800 */
[----:B0-----:R-:W-:-:S05]  /*0050*/  IMAD R12, R11, UR4, R12 ;  /* 0x000000040b0c7c24 */ /* 0x001fca000f8e020c */
[----:B-1----:R-:W-:-:S13]  /*0060*/  ISETP.GE.AND P0, PT, R12, UR5, PT ;  /* 0x000000050c007c0c */ /* 0x002fda000bf06270 */
[----:B------:R-:W-:Y:S05]  /*0070*/  @P0 EXIT ;  /* 0x000000000000094d */ /* 0x000fea0003800000 */
[----:B------:R-:W0:Y:S01]  /*0080*/  LDCU UR4, c[0x0][0x398] ;  /* 0x00007300ff0477ac */ /* 0x000e220008000800 */
[----:B------:R-:W1:Y:S01]  /*0090*/  LDCU UR8, c[0x0][0x370] ;  /* 0x00006e00ff0877ac */ /* 0x000e620008000800 */
[----:B------:R-:W2:Y:S01]  /*00a0*/  LDCU.64 UR10, c[0x0][0x358] ;  /* 0x00006b00ff0a77ac */ /* 0x000ea20008000a00 */
[----:B0-----:R-:W-:Y:S02]  /*00b0*/  ULOP3.LUT UR5, UR4, 0x7, URZ, 0xc0, !UPT ;  /* 0x0000000704057892 */ /* 0x001fe4000f8ec0ff */
[----:B------:R-:W-:Y:S01]  /*00c0*/  ULOP3.LUT UR7, UR4, 0x3, URZ, 0xc0, !UPT ;  /* 0x0000000304077892 */ /* 0x000fe2000f8ec0ff */
[----:B-1----:R-:W-:Y:S01]  /*00d0*/  IMAD R11, R11, UR8, RZ ;  /* 0x000000080b0b7c24 */ /* 0x002fe2000f8e02ff */
[----:B------:R-:W-:Y:S02]  /*00e0*/  ULOP3.LUT UR4, UR4, 0x7ffffff8, URZ, 0xc0, !UPT ;  /* 0x7ffffff804047892 */ /* 0x000fe4000f8ec0ff */
[----:B--2---:R-:W-:-:S12]  /*00f0*/  UIADD3 UR6, UPT, UPT, UR5, -0x1, URZ ;  /* 0xffffffff05067890 */ /* 0x004fd8000fffe0ff */
.L_x_39:
[----:B0-----:R-:W0:Y:S08]  /*0100*/  LDC.64 R2, c[0x0][0x380] ;  /* 0x0000e000ff027b82 */ /* 0x001e300000000a00 */
[----:B------:R-:W1:Y:S01]  /*0110*/  LDC R4, c[0x0][0x398] ;  /* 0x0000e600ff047b82 */ /* 0x000e620000000800 */
[----:B0-----:R-:W-:-:S05]  /*0120*/  IMAD.WIDE R2, R12, 0x4, R2 ;  /* 0x000000040c027825 */ /* 0x001fca00078e0202 */
[----:B------:R-:W2:Y:S04]  /*0130*/  LDG.E.U8.CONSTANT R9, desc[UR10][R2.64+0x1] ;  /* 0x0000010a02097981 */ /* 0x000ea8000c1e9100 */
[----:B------:R-:W3:Y:S04]  /*0140*/  LDG.E.U8.CONSTANT R10, desc[UR10][R2.64] ;  /* 0x0000000a020a7981 */ /* 0x000ee8000c1e9100 */
[----:B------:R-:W4:Y:S01]  /*0150*/  LDG.E.U8.CONSTANT R7, desc[UR10][R2.64+0x2] ;  /* 0x0000020a02077981 */ /* 0x000f22000c1e9100 */
[----:B------:R-:W-:Y:S01]  /*0160*/  BSSY.RECONVERGENT B0, `(.L_x_0) ;  /* 0x0000013000007945 */ /* 0x000fe20003800200 */
[----:B-1----:R-:W-:Y:S01]  /*0170*/  ISETP.GE.AND P0, PT, R4, 0x1, PT ;  /* 0x000000010400780c */ /* 0x002fe20003f06270 */
[----:B--2---:R-:W0:Y:S08]  /*0180*/  I2F.U16 R8, R9 ;  /* 0x0000000900087306 */ /* 0x004e300000101000 */
[----:B---3--:R-:W1:Y:S08]  /*0190*/  I2F.U16 R5, R10 ;  /* 0x0000000a00057306 */ /* 0x008e700000101000 */
[----:B----4-:R-:W2:Y:S01]  /*01a0*/  I2F.U16 R6, R7 ;  /* 0x0000000700067306 */ /* 0x010ea20000101000 */
[----:B0-----:R-:W-:-:S04]  /*01b0*/  FMUL R0, R8, R8 ;  /* 0x0000000808007220 */ /* 0x001fc80000400000 */
[----:B-1----:R-:W-:-:S04]  /*01c0*/  FFMA R13, R5, R5, R0 ;  /* 0x00000005050d7223 */ /* 0x002fc80000000000 */
[----:B--2---:R-:W-:-:S05]  /*01d0*/  FFMA R13, R6, R6, R13 ;  /* 0x00000006060d7223 */ /* 0x004fca000000000d */
[----:B------:R-:W-:Y:S01]  /*01e0*/  IADD3 R0, PT, PT, R13, -0xd000000, RZ ;  /* 0xf30000000d007810 */ /* 0x000fe20007ffe0ff */
[----:B------:R0:W1:Y:S03]  /*01f0*/  MUFU.RSQ R14, R13 ;  /* 0x0000000d000e7308 */ /* 0x0000660000001400 */
[----:B------:R-:W-:-:S13]  /*0200*/  ISETP.GT.U32.AND P1, PT, R0, 0x727fffff, PT ;  /* 0x727fffff0000780c */ /* 0x000fda0003f24070 */
[----:B0-----:R-:W-:Y:S05]  /*0210*/  @!P1 BRA `(.L_x_1) ;  /* 0x00000000000c9947 */ /* 0x001fea0003800000 */
[----:B------:R-:W-:-:S07]  /*0220*/  MOV R15, 0x240 ;  /* 0x00000240000f7802 */ /* 0x000fce0000000f00 */
[----:B-1----:R-:W-:Y:S05]  /*0230*/  CALL.REL.NOINC `($__internal_0_$__cuda_sm20_sqrt_rn_f32_slowpath) ;  /* 0x0000001400f47944 */ /* 0x002fea0003c00000 */
[----:B------:R-:W-:Y:S05]  /*0240*/  BRA `(.L_x_2) ;  /* 0x0000000000107947 */ /* 0x000fea0003800000 */
.L_x_1:
[----:B-1----:R-:W-:Y:S01]  /*0250*/  FMUL.FTZ R4, R13, R14 ;  /* 0x0000000e0d047220 */ /* 0x002fe20000410000 */
[----:B------:R-:W-:-:S03]  /*0260*/  FMUL.FTZ R0, R14, 0.5 ;  /* 0x3f0000000e007820 */ /* 0x000fc60000410000 */
[----:B------:R-:W-:-:S04]  /*0270*/  FFMA R3, -R4, R4, R13 ;  /* 0x0000000404037223 */ /* 0x000fc8000000010d */
[----:B------:R-:W-:-:S07]  /*0280*/  FFMA R4, R3, R0, R4 ;  /* 0x0000000003047223 */ /* 0x000fce0000000004 */
.L_x_2:
[----:B------:R-:W-:Y:S05]  /*0290*/  BSYNC.RECONVERGENT B0 ;  /* 0x0000000000007941 */ /* 0x000fea0003800200 */
.L_x_0:
[----:B------:R-:W-:Y:S01]  /*02a0*/  FSETP.LEU.OR P0, PT, R4, RZ, !P0 ;  /* 0x000000ff0400720b */ /* 0x000fe2000470b400 */
[----:B------:R-:W-:Y:S01]  /*02b0*/  BSSY.RECONVERGENT B0, `(.L_x_3) ;  /* 0x000016a000007945 */ /* 0x000fe20003800200 */
[----:B------:R-:W-:-:S11]  /*02c0*/  PRMT R14, RZ, 0x7610, R14 ;  /* 0x00007610ff0e7816 */ /* 0x000fd6000000000e */
[----:B------:R-:W-:Y:S05]  /*02d0*/  @P0 BRA `(.L_x_4) ;  /* 0x00000014009c0947 */ /* 0x000fea0003800000 */
[----:B------:R-:W0:Y:S01]  /*02e0*/  LDCU UR8, c[0x0][0x398] ;  /* 0x00007300ff0877ac */ /* 0x000e220008000800 */
[----:B------:R-:W-:Y:S01]  /*02f0*/  HFMA2 R15, -RZ, RZ, -10824, -13904 ;  /* 0xf149f2caff0f7431 */ /* 0x000fe200000001ff */
[----:B------:R-:W-:Y:S01]  /*0300*/  MOV R3, RZ ;  /* 0x000000ff00037202 */ /* 0x000fe20000000f00 */
[----:B------:R-:W-:Y:S01]  /*0310*/  HFMA2 R14, -RZ, RZ, 0, 0 ;  /* 0x00000000ff0e7431 */ /* 0x000fe200000001ff */
[----:B0-----:R-:W-:-:S09]  /*0320*/  UISETP.GE.U32.AND UP0, UPT, UR8, 0x8, UPT ;  /* 0x000000080800788c */ /* 0x001fd2000bf06070 */
[----:B------:R-:W-:Y:S05]  /*0330*/  BRA.U !UP0, `(.L_x_5) ;  /* 0x0000000908dc7547 */ /* 0x000fea000b800000 */
[----:B------:R-:W-:Y:S01]  /*0340*/  IMAD.MOV.U32 R15, RZ, RZ, -0xeb60d36 ;  /* 0xf149f2caff0f7424 */ /* 0x000fe200078e00ff */
[----:B------:R-:W-:Y:S02]  /*0350*/  MOV R3, RZ ;  /* 0x000000ff00037202 */ /* 0x000fe40000000f00 */
[----:B------:R-:W-:Y:S02]  /*0360*/  MOV R2, 0x30 ;  /* 0x0000003000027802 */ /* 0x000fe40000000f00 */
[----:B------:R-:W-:-:S07]  /*0370*/  MOV R14, RZ ;  /* 0x000000ff000e7202 */ /* 0x000fce0000000f00 */
.L_x_22:
[----:B------:R-:W0:Y:S01]  /*0380*/  LDC.64 R16, c[0x3][R2+-0x30] ;  /* 0x00fff40002107b82 */ /* 0x000e220000000a00 */
[----:B------:R-:W1:Y:S01]  /*0390*/  MUFU.RCP R19, R4 ;  /* 0x0000000400137308 */ /* 0x000e620000001000 */
[----:B------:R-:W-:Y:S06]  /*03a0*/  BSSY.RECONVERGENT B3, `(.L_x_6) ;  /* 0x000000f000037945 */ /* 0x000fec0003800200 */
[----:B------:R-:W2:Y:S01]  /*03b0*/  LDC R13, c[0x3][R2+-0x28] ;  /* 0x00fff600020d7b82 */ /* 0x000ea20000000800 */
[----:B0-----:R-:W-:-:S04]  /*03c0*/  FMUL R0, R8, R17 ;  /* 0x0000001108007220 */ /* 0x001fc80000400000 */
[----:B------:R-:W-:Y:S01]  /*03d0*/  FFMA R17, R5, R16, R0 ;  /* 0x0000001005117223 */ /* 0x000fe20000000000 */
[----:B-1----:R-:W-:-:S03]  /*03e0*/  FFMA R16, R19, -R4, 1 ;  /* 0x3f80000013107423 */ /* 0x002fc60000000804 */
[----:B--2---:R-:W-:Y:S01]  /*03f0*/  FFMA R0, R6, R13, R17 ;  /* 0x0000000d06007223 */ /* 0x004fe20000000011 */
[----:B------:R-:W-:-:S03]  /*0400*/  FFMA R19, R19, R16, R19 ;  /* 0x0000001013137223 */ /* 0x000fc60000000013 */
[----:B------:R-:W0:Y:S01]  /*0410*/  FCHK P0, R0, R4 ;  /* 0x0000000400007302 */ /* 0x000e220000000000 */
[----:B------:R-:W-:-:S04]  /*0420*/  FFMA R13, R0, R19, RZ ;  /* 0x00000013000d7223 */ /* 0x000fc800000000ff */
[----:B------:R-:W-:-:S04]  /*0430*/  FFMA R16, R13, -R4, R0 ;  /* 0x800000040d107223 */ /* 0x000fc80000000000 */
[----:B------:R-:W-:Y:S01]  /*0440*/  FFMA R18, R19, R16, R13 ;  /* 0x0000001013127223 */ /* 0x000fe2000000000d */
[----:B0-----:R-:W-:Y:S06]  /*0450*/  @!P0 BRA `(.L_x_7) ;  /* 0x00000000000c8947 */ /* 0x001fec0003800000 */
[----:B------:R-:W-:-:S07]  /*0460*/  MOV R18, 0x480 ;  /* 0x0000048000127802 */ /* 0x000fce0000000f00 */
[----:B------:R-:W-:Y:S05]  /*0470*/  CALL.REL.NOINC `($__internal_1_$__cuda_sm3x_div_rn_noftz_f32_slowpath) ;  /* 0x0000001400c47944 */ /* 0x000fea0003c00000 */
[----:B------:R-:W-:-:S07]  /*0480*/  MOV R18, R0 ;  /* 0x0000000000127202 */ /* 0x000fce0000000f00 */
.L_x_7:
[----:B------:R-:W-:Y:S05]  /*0490*/  BSYNC.RECONVERGENT B3 ;  /* 0x0000000000037941 */ /* 0x000fea0003800200 */
.L_x_6:
[----:B------:R-:W0:Y:S01]  /*04a0*/  LDC.64 R16, c[0x3][R2+-0x20] ;  /* 0x00fff80002107b82 */ /* 0x000e220000000a00 */
[----:B------:R-:W1:Y:S01]  /*04b0*/  MUFU.RCP R19, R4 ;  /* 0x0000000400137308 */ /* 0x000e620000001000 */
[CC--:B------:R-:W-:Y:S01]  /*04c0*/  FSETP.GT.AND P0, PT, R18.reuse, R15.reuse, PT ;  /* 0x0000000f1200720b */ /* 0x0c0fe20003f04000 */
[----:B------:R-:W-:Y:S03]  /*04d0*/  BSSY.RECONVERGENT B3, `(.L_x_8) ;  /* 0x0000012000037945 */ /* 0x000fe60003800200 */
[----:B------:R-:W-:Y:S02]  /*04e0*/  FSEL R15, R18, R15, P0 ;  /* 0x0000000f120f7208 */ /* 0x000fe40000000000 */
[----:B------:R-:W2:Y:S01]  /*04f0*/  LDC R0, c[0x3][R2+-0x24] ;  /* 0x00fff70002007b82 */ /* 0x000ea20000000800 */
[----:B------:R-:W-:Y:S01]  /*0500*/  SEL R14, R3, R14, P0 ;  /* 0x0000000e030e7207 */ /* 0x000fe20000000000 */
[----:B-1----:R-:W-:Y:S01]  /*0510*/  FFMA R20, R19, -R4, 1 ;  /* 0x3f80000013147423 */ /* 0x002fe20000000804 */
[----:B0-----:R-:W-:-:S04]  /*0520*/  FMUL R16, R8, R16 ;  /* 0x0000001008107220 */ /* 0x001fc80000400000 */
[----:B--2---:R-:W-:Y:S01]  /*0530*/  FFMA R13, R5, R0, R16 ;  /* 0x00000000050d7223 */ /* 0x004fe20000000010 */
[----:B------:R-:W-:-:S03]  /*0540*/  FFMA R0, R19, R20, R19 ;  /* 0x0000001413007223 */ /* 0x000fc60000000013 */
[----:B------:R-:W-:-:S04]  /*0550*/  FFMA R17, R6, R17, R13 ;  /* 0x0000001106117223 */ /* 0x000fc8000000000d */
[----:B------:R-:W0:Y:S01]  /*0560*/  FCHK P1, R17, R4 ;  /* 0x0000000411007302 */ /* 0x000e220000020000 */
[----:B------:R-:W-:-:S04]  /*0570*/  FFMA R13, R0, R17, RZ ;  /* 0x00000011000d7223 */ /* 0x000fc800000000ff */
[----:B------:R-:W-:-:S04]  /*0580*/  FFMA R16, R13, -R4, R17 ;  /* 0x800000040d107223 */ /* 0x000fc80000000011 */
[----:B------:R-:W-:Y:S01]  /*0590*/  FFMA R18, R0, R16, R13 ;  /* 0x0000001000127223 */ /* 0x000fe2000000000d */
[----:B0-----:R-:W-:Y:S06]  /*05a0*/  @!P1 BRA `(.L_x_9) ;  /* 0x0000000000109947 */ /* 0x001fec0003800000 */
[----:B------:R-:W-:Y:S01]  /*05b0*/  IMAD.MOV.U32 R0, RZ, RZ, R17 ;  /* 0x000000ffff007224 */ /* 0x000fe200078e0011 */
[----:B------:R-:W-:-:S07]  /*05c0*/  MOV R18, 0x5e0 ;  /* 0x000005e000127802 */ /* 0x000fce0000000f00 */
[----:B------:R-:W-:Y:S05]  /*05d0*/  CALL.REL.NOINC `($__internal_1_$__cuda_sm3x_div_rn_noftz_f32_slowpath) ;  /* 0x00000014006c7944 */ /* 0x000fea0003c00000 */
[----:B------:R-:W-:-:S07]  /*05e0*/  MOV R18, R0 ;  /* 0x0000000000127202 */ /* 0x000fce0000000f00 */
.L_x_9:
[----:B------:R-:W-:Y:S05]  /*05f0*/  BSYNC.RECONVERGENT B3 ;  /* 0x0000000000037941 */ /* 0x000fea0003800200 */
.L_x_8:
[----:B------:R-:W0:Y:S01]  /*0600*/  LDC.64 R16, c[0x3][R2+-0x18] ;  /* 0x00fffa0002107b82 */ /* 0x000e220000000a00 */
[----:B------:R-:W1:Y:S01]  /*0610*/  MUFU.RCP R19, R4 ;  /* 0x0000000400137308 */ /* 0x000e620000001000 */
[CC--:B------:R-:W-:Y:S01]  /*0620*/  FSETP.GT.AND P0, PT, R18.reuse, R15.reuse, PT ;  /* 0x0000000f1200720b */ /* 0x0c0fe20003f04000 */
[----:B------:R-:W-:Y:S03]  /*0630*/  BSSY.RECONVERGENT B3, `(.L_x_10) ;  /* 0x0000012000037945 */ /* 0x000fe60003800200 */
[----:B------:R-:W-:Y:S02]  /*0640*/  FSEL R15, R18, R15, P0 ;  /* 0x0000000f120f7208 */ /* 0x000fe40000000000 */
[----:B------:R-:W2:Y:S07]  /*0650*/  LDC R13, c[0x3][R2+-0x10] ;  /* 0x00fffc00020d7b82 */ /* 0x000eae0000000800 */
[----:B------:R-:W-:Y:S01]  /*0660*/  @P0 IADD3 R14, PT, PT, R3, 0x1, RZ ;  /* 0x00000001030e0810 */ /* 0x000fe20007ffe0ff */
[----:B-1----:R-:W-:Y:S01]  /*0670*/  FFMA R20, R19, -R4, 1 ;  /* 0x3f80000013147423 */ /* 0x002fe20000000804 */
[----:B0-----:R-:W-:-:S04]  /*0680*/  FMUL R0, R8, R17 ;  /* 0x0000001108007220 */ /* 0x001fc80000400000 */
[----:B------:R-:W-:Y:S01]  /*0690*/  FFMA R17, R5, R16, R0 ;  /* 0x0000001005117223 */ /* 0x000fe20000000000 */
[----:B------:R-:W-:-:S03]  /*06a0*/  FFMA R0, R19, R20, R19 ;  /* 0x0000001413007223 */ /* 0x000fc60000000013 */
[----:B--2---:R-:W-:-:S04]  /*06b0*/  FFMA R17, R6, R13, R17 ;  /* 0x0000000d06117223 */ /* 0x004fc80000000011 */
[----:B------:R-:W0:Y:S01]  /*06c0*/  FCHK P1, R17, R4 ;  /* 0x0000000411007302 */ /* 0x000e220000020000 */
[----:B------:R-:W-:-:S04]  /*06d0*/  FFMA R13, R0, R17, RZ ;  /* 0x00000011000d7223 */ /* 0x000fc800000000ff */
[----:B------:R-:W-:-:S04]  /*06e0*/  FFMA R16, R13, -R4, R17 ;  /* 0x800000040d107223 */ /* 0x000fc80000000011 */
[----:B------:R-:W-:Y:S01]  /*06f0*/  FFMA R18, R0, R16, R13 ;  /* 0x0000001000127223 */ /* 0x000fe2000000000d */
[----:B0-----:R-:W-:Y:S06]  /*0700*/  @!P1 BRA `(.L_x_11) ;  /* 0x0000000000109947 */ /* 0x001fec0003800000 */
[----:B------:R-:W-:Y:S02]  /*0710*/  MOV R0, R17 ;  /* 0x0000001100007202 */ /* 0x000fe40000000f00 */
[----:B------:R-:W-:-:S07]  /*0720*/  MOV R18, 0x740 ;  /* 0x0000074000127802 */ /* 0x000fce0000000f00 */
[----:B------:R-:W-:Y:S05]  /*0730*/  CALL.REL.NOINC `($__internal_1_$__cuda_sm3x_div_rn_noftz_f32_slowpath) ;  /* 0x0000001400147944 */ /* 0x000fea0003c00000 */
[----:B------:R-:W-:-:S07]  /*0740*/  MOV R18, R0 ;  /* 0x0000000000127202 */ /* 0x000fce0000000f00 */
.L_x_11:
[----:B------:R-:W-:Y:S05]  /*0750*/  BSYNC.RECONVERGENT B3 ;  /* 0x0000000000037941 */ /* 0x000fea0003800200 */
.L_x_10:
[----:B------:R-:W0:Y:S01]  /*0760*/  LDC.64 R16, c[0x3][R2+-0x8] ;  /* 0x00fffe0002107b82 */ /* 0x000e220000000a00 */
[----:B------:R-:W1:Y:S01]  /*0770*/  MUFU.RCP R19, R4 ;  /* 0x0000000400137308 */ /* 0x000e620000001000 */
[CC--:B------:R-:W-:Y:S01]  /*0780*/  FSETP.GT.AND P0, PT, R18.reuse, R15.reuse, PT ;  /* 0x0000000f1200720b */ /* 0x0c0fe20003f04000 */
[----:B------:R-:W-:Y:S03]  /*0790*/  BSSY.RECONVERGENT B3, `(.L_x_12) ;  /* 0x0000012000037945 */ /* 0x000fe60003800200 */
[----:B------:R-:W-:Y:S02]  /*07a0*/  FSEL R15, R18, R15, P0 ;  /* 0x0000000f120f7208 */ /* 0x000fe40000000000 */
[----:B------:R-:W2:Y:S07]  /*07b0*/  LDC R0, c[0x3][R2+-0xc] ;  /* 0x00fffd0002007b82 */ /* 0x000eae0000000800 */
[----:B------:R-:W-:-:S02]  /*07c0*/  @P0 VIADD R14, R3, 0x2 ;  /* 0x00000002030e0836 */ /* 0x000fc40000000000 */
        /* <DEDUP_REMOVED lines=14> */
.L_x_13:
[----:B------:R-:W-:Y:S05]  /*08b0*/  BSYNC.RECONVERGENT B3 ;  /* 0x0000000000037941 */ /* 0x000fea0003800200 */
.L_x_12:
        /* <DEDUP_REMOVED lines=20> */
[----:B------:R-:W-:-:S07]  /*0a00*/  IMAD.MOV.U32 R18, RZ, RZ, R0 ;  /* 0x000000ffff127224 */ /* 0x000fce00078e0000 */
.L_x_15:
[----:B------:R-:W-:Y:S05]  /*0a10*/  BSYNC.RECONVERGENT B3 ;  /* 0x0000000000037941 */ /* 0x000fea0003800200 */
.L_x_14:
        /* <DEDUP_REMOVED lines=21> */
.L_x_17:
[----:B------:R-:W-:Y:S05]  /*0b70*/  BSYNC.RECONVERGENT B3 ;  /* 0x0000000000037941 */ /* 0x000fea0003800200 */
.L_x_16:
        /* <DEDUP_REMOVED lines=21> */
.L_x_19:
[----:B------:R-:W-:Y:S05]  /*0cd0*/  BSYNC.RECONVERGENT B3 ;  /* 0x0000000000037941 */ /* 0x000fea0003800200 */
.L_x_18:
        /* <DEDUP_REMOVED lines=20> */
.L_x_21:
[----:B------:R-:W-:Y:S05]  /*0e20*/  BSYNC.RECONVERGENT B3 ;  /* 0x0000000000037941 */ /* 0x000fea0003800200 */
.L_x_20:
[-C--:B------:R-:W-:Y:S02]  /*0e30*/  FSETP.GT.AND P0, PT, R0, R15.reuse, PT ;  /* 0x0000000f0000720b */ /* 0x080fe40003f04000 */
[----:B------:R-:W-:Y:S02]  /*0e40*/  IADD3 R2, PT, PT, R2, 0x60, RZ ;  /* 0x0000006002027810 */ /* 0x000fe40007ffe0ff */
[----:B------:R-:W-:-:S09]  /*0e50*/  FSEL R15, R0, R15, P0 ;  /* 0x0000000f000f7208 */ /* 0x000fd20000000000 */
[C---:B------:R-:W-:Y:S01]  /*0e60*/  @P0 IADD3 R14, PT, PT, R3.reuse, 0x7, RZ ;  /* 0x00000007030e0810 */ /* 0x040fe20007ffe0ff */
[----:B------:R-:W-:-:S05]  /*0e70*/  VIADD R3, R3, 0x8 ;  /* 0x0000000803037836 */ /* 0x000fca0000000000 */
[----:B------:R-:W-:-:S13]  /*0e80*/  ISETP.NE.AND P1, PT, R3, UR4, PT ;  /* 0x0000000403007c0c */ /* 0x000fda000bf25270 */
[----:B------:R-:W-:Y:S05]  /*0e90*/  @P1 BRA `(.L_x_22) ;  /* 0xfffffff400381947 */ /* 0x000fea000383ffff */
[----:B------:R-:W-:-:S07]  /*0ea0*/  MOV R3, UR4 ;  /* 0x0000000400037c02 */ /* 0x000fce0008000f00 */
.L_x_5:
[----:B------:R-:W-:-:S09]  /*0eb0*/  UISETP.NE.AND UP0, UPT, UR5, URZ, UPT ;  /* 0x000000ff0500728c */ /* 0x000fd2000bf05270 */
[----:B------:R-:W-:Y:S05]  /*0ec0*/  BRA.U !UP0, `(.L_x_4) ;  /* 0x0000000908a07547 */ /* 0x000fea000b800000 */
[----:B------:R-:W-:-:S09]  /*0ed0*/  UISETP.GE.U32.AND UP0, UPT, UR6, 0x3, UPT ;  /* 0x000000030600788c */ /* 0x000fd2000bf06070 */
[----:B------:R-:W-:Y:S05]  /*0ee0*/  BRA.U !UP0, `(.L_x_23) ;  /* 0x0000000508707547 */ /* 0x000fea000b800000 */
[----:B------:R-:W-:Y:S01]  /*0ef0*/  IMAD R2, R3, 0xc, RZ ;  /* 0x0000000c03027824 */ /* 0x000fe200078e02ff */
[----:B------:R-:W0:Y:S01]  /*0f00*/  MUFU.RCP R19, R4 ;  /* 0x0000000400137308 */ /* 0x000e220000001000 */
[----:B------:R-:W-:Y:S02]  /*0f10*/  BSSY.RECONVERGENT B3, `(.L_x_24) ;  /* 0x0000011000037945 */ /* 0x000fe40003800200 */
[----:B------:R-:W1:Y:S08]  /*0f20*/  LDC.64 R16, c[0x3][R2] ;  /* 0x00c0000002107b82 */ /* 0x000e700000000a00 */
[----:B------:R-:W2:Y:S01]  /*0f30*/  LDC R13, c[0x3][R2+0x8] ;  /* 0x00c00200020d7b82 */ /* 0x000ea20000000800 */
[----:B-1----:R-:W-:-:S04]  /*0f40*/  FMUL R0, R8, R17 ;  /* 0x0000001108007220 */ /* 0x002fc80000400000 */
[----:B------:R-:W-:Y:S01]  /*0f50*/  FFMA R17, R5, R16, R0 ;  /* 0x0000001005117223 */ /* 0x000fe20000000000 */
[----:B0-----:R-:W-:-:S03]  /*0f60*/  FFMA R0, R19, -R4, 1 ;  /* 0x3f80000013007423 */ /* 0x001fc60000000804 */
[----:B--2---:R-:W-:Y:S01]  /*0f70*/  FFMA R17, R6, R13, R17 ;  /* 0x0000000d06117223 */ /* 0x004fe20000000011 */
[----:B------:R-:W-:-:S03]  /*0f80*/  FFMA R0, R19, R0, R19 ;  /* 0x0000000013007223 */ /* 0x000fc60000000013 */
        /* <DEDUP_REMOVED lines=9> */
.L_x_25:
[----:B------:R-:W-:Y:S05]  /*1020*/  BSYNC.RECONVERGENT B3 ;  /* 0x0000000000037941 */ /* 0x000fea0003800200 */
.L_x_24:
        /* <DEDUP_REMOVED lines=16> */
[----:B------:R-:W-:Y:S01]  /*1130*/  VIADD R13, R3, 0x1 ;  /* 0x00000001030d7836 */ /* 0x000fe20000000000 */
[----:B0-----:R-:W-:Y:S06]  /*1140*/  @!P1 BRA `(.L_x_27) ;  /* 0x0000000000109947 */ /* 0x001fec0003800000 */
[----:B------:R-:W-:Y:S02]  /*1150*/  MOV R0, R17 ;  /* 0x0000001100007202 */ /* 0x000fe40000000f00 */
[----:B------:R-:W-:-:S07]  /*1160*/  MOV R18, 0x1180 ;  /* 0x0000118000127802 */ /* 0x000fce0000000f00 */
[----:B------:R-:W-:Y:S05]  /*1170*/  CALL.REL.NOINC `($__internal_1_$__cuda_sm3x_div_rn_noftz_f32_slowpath) ;  /* 0x0000000800847944 */ /* 0x000fea0003c00000 */
[----:B------:R-:W-:-:S07]  /*1180*/  MOV R18, R0 ;  /* 0x0000000000127202 */ /* 0x000fce0000000f00 */
.L_x_27:
[----:B------:R-:W-:Y:S05]  /*1190*/  BSYNC.RECONVERGENT B3 ;  /* 0x0000000000037941 */ /* 0x000fea0003800200 */
.L_x_26:
[----:B------:R-:W0:Y:S01]  /*11a0*/  LDC.64 R16, c[0x3][R2+0x18] ;  /* 0x00c0060002107b82 */ /* 0x000e220000000a00 */
[----:B------:R-:W1:Y:S01]  /*11b0*/  MUFU.RCP R21, R4 ;  /* 0x0000000400157308 */ /* 0x000e620000001000 */
[CC--:B------:R-:W-:Y:S01]  /*11c0*/  FSETP.GT.AND P0, PT, R18.reuse, R15.reuse, PT ;  /* 0x0000000f1200720b */ /* 0x0c0fe20003f04000 */
[----:B------:R-:W-:Y:S03]  /*11d0*/  BSSY.RECONVERGENT B3, `(.L_x_28) ;  /* 0x0000013000037945 */ /* 0x000fe60003800200 */
[----:B------:R-:W-:Y:S02]  /*11e0*/  SEL R13, R13, R14, P0 ;  /* 0x0000000e0d0d7207 */ /* 0x000fe40000000000 */
[----:B------:R-:W2:Y:S01]  /*11f0*/  LDC R19, c[0x3][R2+0x20] ;  /* 0x00c0080002137b82 */ /* 0x000ea20000000800 */
[----:B------:R-:W-:Y:S02]  /*1200*/  FSEL R15, R18, R15, P0 ;  /* 0x0000000f120f7208 */ /* 0x000fe40000000000 */
[----:B------:R-:W-:Y:S01]  /*1210*/  IADD3 R14, PT, PT, R3, 0x2, RZ ;  /* 0x00000002030e7810 */ /* 0x000fe20007ffe0ff */
        /* <DEDUP_REMOVED lines=14> */
.L_x_29:
[----:B------:R-:W-:Y:S05]  /*1300*/  BSYNC.RECONVERGENT B3 ;  /* 0x0000000000037941 */ /* 0x000fea0003800200 */
.L_x_28:
[----:B------:R-:W0:Y:S01]  /*1310*/  LDC.64 R16, c[0x3][R2+0x28] ;  /* 0x00c00a0002107b82 */ /* 0x000e220000000a00 */
[----:B------:R-:W1:Y:S01]  /*1320*/  MUFU.RCP R21, R4 ;  /* 0x0000000400157308 */ /* 0x000e620000001000 */
[----:B------:R-:W-:Y:S01]  /*1330*/  FSETP.GT.AND P0, PT, R18, R15, PT ;  /* 0x0000000f1200720b */ /* 0x000fe20003f04000 */
[----:B------:R-:W-:Y:S03]  /*1340*/  BSSY.RECONVERGENT B3, `(.L_x_30) ;  /* 0x0000012000037945 */ /* 0x000fe60003800200 */
[----:B------:R-:W-:Y:S02]  /*1350*/  SEL R14, R14, R13, P0 ;  /* 0x0000000d0e0e7207 */ /* 0x000fe40000000000 */
[----:B------:R-:W2:Y:S01]  /*1360*/  LDC R0, c[0x3][R2+0x24] ;  /* 0x00c0090002007b82 */ /* 0x000ea20000000800 */
[----:B------:R-:W-:Y:S02]  /*1370*/  FSEL R15, R18, R15, P0 ;  /* 0x0000000f120f7208 */ /* 0x000fe40000000000 */
[----:B------:R-:W-:Y:S01]  /*1380*/  IADD3 R13, PT, PT, R3, 0x3, RZ ;  /* 0x00000003030d7810 */ /* 0x000fe20007ffe0ff */
        /* <DEDUP_REMOVED lines=13> */
.L_x_31:
[----:B------:R-:W-:Y:S05]  /*1460*/  BSYNC.RECONVERGENT B3 ;  /* 0x0000000000037941 */ /* 0x000fea0003800200 */
.L_x_30:
[CC--:B------:R-:W-:Y:S02]  /*1470*/  FSETP.GT.AND P0, PT, R0.reuse, R15.reuse, PT ;  /* 0x0000000f0000720b */ /* 0x0c0fe40003f04000 */
[----:B------:R-:W-:Y:S02]  /*1480*/  IADD3 R3, PT, PT, R3, 0x4, RZ ;  /* 0x0000000403037810 */ /* 0x000fe40007ffe0ff */
[----:B------:R-:W-:Y:S02]  /*1490*/  SEL R14, R13, R14, P0 ;  /* 0x0000000e0d0e7207 */ /* 0x000fe40000000000 */
[----:B------:R-:W-:-:S07]  /*14a0*/  FSEL R15, R0, R15, P0 ;  /* 0x0000000f000f7208 */ /* 0x000fce0000000000 */
.L_x_23:
[----:B------:R-:W-:-:S09]  /*14b0*/  UISETP.NE.AND UP0, UPT, UR7, URZ, UPT ;  /* 0x000000ff0700728c */ /* 0x000fd2000bf05270 */
[----:B------:R-:W-:Y:S05]  /*14c0*/  BRA.U !UP0, `(.L_x_4) ;  /* 0x0000000508207547 */ /* 0x000fea000b800000 */
[----:B------:R-:W-:-:S09]  /*14d0*/  UISETP.NE.AND UP0, UPT, UR7, 0x1, UPT ;  /* 0x000000010700788c */ /* 0x000fd2000bf05270 */
        /* <DEDUP_REMOVED lines=20> */
.L_x_34:
[----:B------:R-:W-:Y:S05]  /*1620*/  BSYNC.RECONVERGENT B3 ;  /* 0x0000000000037941 */ /* 0x000fea0003800200 */
.L_x_33:
[----:B------:R0:W1:Y:S01]  /*1630*/  LDC.64 R16, c[0x3][R2+0x10] ;  /* 0x00c0040002107b82 */ /* 0x0000620000000a00 */
[----:B------:R-:W2:Y:S01]  /*1640*/  MUFU.RCP R19, R4 ;  /* 0x0000000400137308 */ /* 0x000ea20000001000 */
[CC--:B------:R-:W-:Y:S01]  /*1650*/  FSETP.GT.AND P0, PT, R18.reuse, R15.reuse, PT ;  /* 0x0000000f1200720b */ /* 0x0c0fe20003f04000 */
[----:B------:R-:W-:Y:S03]  /*1660*/  BSSY.RECONVERGENT B3, `(.L_x_35) ;  /* 0x0000012000037945 */ /* 0x000fe60003800200 */
[----:B------:R-:W-:Y:S02]  /*1670*/  FSEL R15, R18, R15, P0 ;  /* 0x0000000f120f7208 */ /* 0x000fe40000000000 */
[----:B------:R0:W3:Y:S02]  /*1680*/  LDC R0, c[0x3][R2+0xc] ;  /* 0x00c0030002007b82 */ /* 0x0000e40000000800 */
[----:B0-----:R-:W-:Y:S01]  /*1690*/  IADD3 R2, PT, PT, R3, 0x1, RZ ;  /* 0x0000000103027810 */ /* 0x001fe20007ffe0ff */
[----:B--2---:R-:W-:Y:S01]  /*16a0*/  FFMA R20, R19, -R4, 1 ;  /* 0x3f80000013147423 */ /* 0x004fe20000000804 */
[----:B-1----:R-:W-:-:S04]  /*16b0*/  FMUL R16, R8, R16 ;  /* 0x0000001008107220 */ /* 0x002fc80000400000 */
[----:B---3--:R-:W-:Y:S01]  /*16c0*/  FFMA R13, R5, R0, R16 ;  /* 0x00000000050d7223 */ /* 0x008fe20000000010 */
[----:B------:R-:W-:-:S03]  /*16d0*/  FFMA R0, R19, R20, R19 ;  /* 0x0000001413007223 */ /* 0x000fc60000000013 */
[----:B------:R-:W-:-:S04]  /*16e0*/  FFMA R17, R6, R17, R13 ;  /* 0x0000001106117223 */ /* 0x000fc8000000000d */
[----:B------:R-:W0:Y:S01]  /*16f0*/  FCHK P1, R17, R4 ;  /* 0x0000000411007302 */ /* 0x000e220000020000 */
[----:B------:R-:W-:-:S04]  /*1700*/  FFMA R13, R0, R17, RZ ;  /* 0x00000011000d7223 */ /* 0x000fc800000000ff */
[----:B------:R-:W-:-:S04]  /*1710*/  FFMA R16, R13, -R4, R17 ;  /* 0x800000040d107223 */ /* 0x000fc80000000011 */
[----:B------:R-:W-:Y:S01]  /*1720*/  FFMA R0, R0, R16, R13 ;  /* 0x0000001000007223 */ /* 0x000fe2000000000d */
[----:B------:R-:W-:Y:S01]  /*1730*/  SEL R13, R3, R14, P0 ;  /* 0x0000000e030d7207 */ /* 0x000fe20000000000 */
[----:B0-----:R-:W-:Y:S06]  /*1740*/  @!P1 BRA `(.L_x_36) ;  /* 0x00000000000c9947 */ /* 0x001fec0003800000 */
[----:B------:R-:W-:Y:S02]  /*1750*/  MOV R0, R17 ;  /* 0x0000001100007202 */ /* 0x000fe40000000f00 */
[----:B------:R-:W-:-:S07]  /*1760*/  MOV R18, 0x1780 ;  /* 0x0000178000127802 */ /* 0x000fce0000000f00 */
[----:B------:R-:W-:Y:S05]  /*1770*/  CALL.REL.NOINC `($__internal_1_$__cuda_sm3x_div_rn_noftz_f32_slowpath) ;  /* 0x0000000400047944 */ /* 0x000fea0003c00000 */
.L_x_36:
[----:B------:R-:W-:Y:S05]  /*1780*/  BSYNC.RECONVERGENT B3 ;  /* 0x0000000000037941 */ /* 0x000fea0003800200 */
.L_x_35:
[----:B------:R-:W-:Y:S02]  /*1790*/  FSETP.GT.AND P0, PT, R0, R15, PT ;  /* 0x0000000f0000720b */ /* 0x000fe40003f04000 */
[----:B------:R-:W-:Y:S02]  /*17a0*/  IADD3 R3, PT, PT, R3, 0x2, RZ ;  /* 0x0000000203037810 */ /* 0x000fe40007ffe0ff */
[----:B------:R-:W-:Y:S02]  /*17b0*/  SEL R14, R2, R13, P0 ;  /* 0x0000000d020e7207 */ /* 0x000fe40000000000 */
[----:B------:R-:W-:-:S07]  /*17c0*/  FSEL R15, R0, R15, P0 ;  /* 0x0000000f000f7208 */ /* 0x000fce0000000000 */
.L_x_32:
[----:B------:R-:W0:Y:S02]  /*17d0*/  LDCU UR8, c[0x0][0x398] ;  /* 0x00007300ff0877ac */ /* 0x000e240008000800 */
[----:B0-----:R-:W-:-:S09]  /*17e0*/  ULOP3.LUT UP0, URZ, UR8, 0x1, URZ, 0xc0, !UPT ;  /* 0x0000000108ff7892 */ /* 0x001fd2000f80c0ff */
[----:B------:R-:W-:Y:S05]  /*17f0*/  BRA.U !UP0, `(.L_x_4) ;  /* 0x0000000108547547 */ /* 0x000fea000b800000 */
[----:B------:R-:W-:Y:S01]  /*1800*/  IMAD R2, R3, 0xc, RZ ;  /* 0x0000000c03027824 */ /* 0x000fe200078e02ff */
[----:B------:R-:W0:Y:S01]  /*1810*/  MUFU.RCP R19, R4 ;  /* 0x0000000400137308 */ /* 0x000e220000001000 */
[----:B------:R-:W-:Y:S02]  /*1820*/  BSSY.RECONVERGENT B3, `(.L_x_37) ;  /* 0x0000010000037945 */ /* 0x000fe40003800200 */
[----:B------:R-:W1:Y:S08]  /*1830*/  LDC.64 R16, c[0x3][R2] ;  /* 0x00c0000002107b82 */ /* 0x000e700000000a00 */
[----:B------:R-:W2:Y:S01]  /*1840*/  LDC R13, c[0x3][R2+0x8] ;  /* 0x00c00200020d7b82 */ /* 0x000ea20000000800 */
[----:B0-----:R-:W-:-:S04]  /*1850*/  FFMA R0, R19, -R4, 1 ;  /* 0x3f80000013007423 */ /* 0x001fc80000000804 */
[----:B------:R-:W-:Y:S01]  /*1860*/  FFMA R0, R19, R0, R19 ;  /* 0x0000000013007223 */ /* 0x000fe20000000013 */
[----:B-1----:R-:W-:-:S04]  /*1870*/  FMUL R8, R8, R17 ;  /* 0x0000001108087220 */ /* 0x002fc80000400000 */
[----:B------:R-:W-:-:S04]  /*1880*/  FFMA R5, R5, R16, R8 ;  /* 0x0000001005057223 */ /* 0x000fc80000000008 */
        /* <DEDUP_REMOVED lines=9> */
.L_x_38:
[----:B------:R-:W-:Y:S05]  /*1920*/  BSYNC.RECONVERGENT B3 ;  /* 0x0000000000037941 */ /* 0x000fea0003800200 */
.L_x_37:
[----:B------:R-:W-:-:S04]  /*1930*/  FSETP.GT.AND P0, PT, R0, R15, PT ;  /* 0x0000000f0000720b */ /* 0x000fc80003f04000 */
[----:B------:R-:W-:-:S09]  /*1940*/  SEL R14, R3, R14, P0 ;  /* 0x0000000e030e7207 */ /* 0x000fd20000000000 */
.L_x_4:
[----:B------:R-:W-:Y:S05]  /*1950*/  BSYNC.RECONVERGENT B0 ;  /* 0x0000000000007941 */ /* 0x000fea0003800200 */
.L_x_3:
[----:B------:R-:W0:Y:S01]  /*1960*/  LDC.64 R2, c[0x0][0x388] ;  /* 0x0000e200ff027b82 */ /* 0x000e220000000a00 */
[----:B------:R-:W1:Y:S01]  /*1970*/  LDCU UR8, c[0x0][0x390] ;  /* 0x00007200ff0877ac */ /* 0x000e620008000800 */
[----:B0-----:R-:W-:-:S04]  /*1980*/  IMAD.WIDE R2, R12, 0x4, R2 ;  /* 0x000000040c027825 */ /* 0x001fc800078e0202 */
[----:B------:R-:W-:Y:S01]  /*1990*/  IMAD.IADD R12, R11, 0x1, R12 ;  /* 0x000000010b0c7824 */ /* 0x000fe200078e020c */
[----:B------:R0:W-:Y:S04]  /*19a0*/  STG.E.U8 desc[UR10][R2.64], R10 ;  /* 0x0000000a02007986 */ /* 0x0001e8000c10110a */
[----:B------:R0:W-:Y:S01]  /*19b0*/  STG.E.U8 desc[UR10][R2.64+0x1], R9 ;  /* 0x0000010902007986 */ /* 0x0001e2000c10110a */
[----:B-1----:R-:W-:-:S03]  /*19c0*/  ISETP.GE.AND P0, PT, R12, UR8, PT ;  /* 0x000000080c007c0c */ /* 0x002fc6000bf06270 */
[----:B------:R0:W-:Y:S04]  /*19d0*/  STG.E.U8 desc[UR10][R2.64+0x2], R7 ;  /* 0x0000020702007986 */ /* 0x0001e8000c10110a */
[----:B------:R0:W-:Y:S06]  /*19e0*/  STG.E.U8 desc[UR10][R2.64+0x3], R14 ;  /* 0x0000030e02007986 */ /* 0x0001ec000c10110a */
[----:B------:R-:W-:Y:S05]  /*19f0*/  @!P0 BRA `(.L_x_39) ;  /* 0xffffffe400c08947 */ /* 0x000fea000383ffff */
[----:B------:R-:W-:Y:S05]  /*1a00*/  EXIT ;  /* 0x000000000000794d */ /* 0x000fea0003800000 */
        .weak           $__internal_0_$__cuda_sm20_sqrt_rn_f32_slowpath
        .type           $__internal_0_$__cuda_sm20_sqrt_rn_f32_slowpath,@function
        .size           $__internal_0_$__cuda_sm20_sqrt_rn_f32_slowpath,($__internal_1_$__cuda_sm3x_div_rn_noftz_f32_slowpath - $__internal_0_$__cuda_sm20_sqrt_rn_f32_slowpath)
$__internal_0_$__cuda_sm20_sqrt_rn_f32_slowpath:
[----:B------:R-:W-:-:S13]  /*1a10*/  LOP3.LUT P1, RZ, R13, 0x7fffffff, RZ, 0xc0, !PT ;  /* 0x7fffffff0dff7812 */ /* 0x000fda000782c0ff */
[----:B------:R-:W-:Y:S01]  /*1a20*/  @!P1 MOV R2, R13 ;  /* 0x0000000d00029202 */ /* 0x000fe20000000f00 */
[----:B------:R-:W-:Y:S06]  /*1a30*/  @!P1 BRA `(.L_x_40) ;  /* 0x0000000000449947 */ /* 0x000fec0003800000 */
[----:B------:R-:W-:Y:S02]  /*1a40*/  FSETP.GEU.FTZ.AND P1, PT, R13, RZ, PT ;  /* 0x000000ff0d00720b */ /* 0x000fe40003f3e000 */
[----:B------:R-:W-:-:S11]  /*1a50*/  MOV R0, R13 ;  /* 0x0000000d00007202 */ /* 0x000fd60000000f00 */
[----:B------:R-:W-:Y:S01]  /*1a60*/  @!P1 MOV R2, 0x7fffffff ;  /* 0x7fffffff00029802 */ /* 0x000fe20000000f00 */
[----:B------:R-:W-:Y:S06]  /*1a70*/  @!P1 BRA `(.L_x_40) ;  /* 0x0000000000349947 */ /* 0x000fec0003800000 */
[----:B------:R-:W-:-:S13]  /*1a80*/  FSETP.GTU.FTZ.AND P1, PT, |R0|, +INF , PT ;  /* 0x7f8000000000780b */ /* 0x000fda0003f3c200 */
[----:B------:R-:W-:Y:S01]  /*1a90*/  @P1 FADD.FTZ R2, R0, 1 ;  /* 0x3f80000000021421 */ /* 0x000fe20000010000 */
[----:B------:R-:W-:Y:S06]  /*1aa0*/  @P1 BRA `(.L_x_40) ;  /* 0x0000000000281947 */ /* 0x000fec0003800000 */
[----:B------:R-:W-:-:S13]  /*1ab0*/  FSETP.NEU.FTZ.AND P1, PT, |R0|, +INF , PT ;  /* 0x7f8000000000780b */ /* 0x000fda0003f3d200 */
[----:B------:R-:W-:-:S04]  /*1ac0*/  @P1 FFMA R3, R0, 1.84467440737095516160e+19, RZ ;  /* 0x5f80000000031823 */ /* 0x000fc800000000ff */
[----:B------:R-:W0:Y:S02]  /*1ad0*/  @P1 MUFU.RSQ R2, R3 ;  /* 0x0000000300021308 */ /* 0x000e240000001400 */
[----:B0-----:R-:W-:Y:S01]  /*1ae0*/  @P1 FMUL.FTZ R4, R3, R2 ;  /* 0x0000000203041220 */ /* 0x001fe20000410000 */
[----:B------:R-:W-:Y:S01]  /*1af0*/  @P1 FMUL.FTZ R14, R2, 0.5 ;  /* 0x3f000000020e1820 */ /* 0x000fe20000410000 */
[----:B------:R-:W-:Y:S02]  /*1b00*/  @!P1 MOV R2, R0 ;  /* 0x0000000000029202 */ /* 0x000fe40000000f00 */
[----:B------:R-:W-:-:S04]  /*1b10*/  @P1 FADD.FTZ R13, -R4, -RZ ;  /* 0x800000ff040d1221 */ /* 0x000fc80000010100 */
[----:B------:R-:W-:-:S04]  /*1b20*/  @P1 FFMA R13, R4, R13, R3 ;  /* 0x0000000d040d1223 */ /* 0x000fc80000000003 */
[----:B------:R-:W-:-:S04]  /*1b30*/  @P1 FFMA R13, R13, R14, R4 ;  /* 0x0000000e0d0d1223 */ /* 0x000fc80000000004 */
[----:B------:R-:W-:-:S07]  /*1b40*/  @P1 FMUL.FTZ R2, R13, 2.3283064365386962891e-10 ;  /* 0x2f8000000d021820 */ /* 0x000fce0000410000 */
.L_x_40:
[----:B------:R-:W-:Y:S02]  /*1b50*/  HFMA2 R3, -RZ, RZ, 0, 0 ;  /* 0x00000000ff037431 */ /* 0x000fe400000001ff */
[----:B------:R-:W-:Y:S01]  /*1b60*/  IMAD.MOV.U32 R4, RZ, RZ, R2 ;  /* 0x000000ffff047224 */ /* 0x000fe200078e0002 */
[----:B------:R-:W-:-:S04]  /*1b70*/  MOV R2, R15 ;  /* 0x0000000f00027202 */ /* 0x000fc80000000f00 */
[----:B------:R-:W-:Y:S05]  /*1b80*/  RET.REL.NODEC R2 `(_Z14classifyLinearPK5PixelPS_iii) ;  /* 0xffffffe4021c7950 */ /* 0x000fea0003c3ffff */
        .weak           $__internal_1_$__cuda_sm3x_div_rn_noftz_f32_slowpath
        .type           $__internal_1_$__cuda_sm3x_div_rn_noftz_f32_slowpath,@function
        .size           $__internal_1_$__cuda_sm3x_div_rn_noftz_f32_slowpath,(.L_x_54 - $__internal_1_$__cuda_sm3x_div_rn_noftz_f32_slowpath)
$__internal_1_$__cuda_sm3x_div_rn_noftz_f32_slowpath:
[----:B------:R-:W-:Y:S01]  /*1b90*/  SHF.R.U32.HI R16, RZ, 0x17, R4 ;  /* 0x00000017ff107819 */ /* 0x000fe20000011604 */
[----:B------:R-:W-:Y:S01]  /*1ba0*/  BSSY.RECONVERGENT B1, `(.L_x_41) ;  /* 0x0000063000017945 */ /* 0x000fe20003800200 */
[----:B------:R-:W-:Y:S01]  /*1bb0*/  SHF.R.U32.HI R21, RZ, 0x17, R0 ;  /* 0x00000017ff157819 */ /* 0x000fe20000011600 */
[----:B------:R-:W-:Y:S01]  /*1bc0*/  IMAD.MOV.U32 R23, RZ, RZ, R4 ;  /* 0x000000ffff177224 */ /* 0x000fe200078e0004 */
[----:B------:R-:W-:Y:S02]  /*1bd0*/  LOP3.LUT R16, R16, 0xff, RZ, 0xc0, !PT ;  /* 0x000000ff10107812 */ /* 0x000fe400078ec0ff */
[----:B------:R-:W-:Y:S02]  /*1be0*/  LOP3.LUT R21, R21, 0xff, RZ, 0xc0, !PT ;  /* 0x000000ff15157812 */ /* 0x000fe400078ec0ff */
[----:B------:R-:W-:Y:S02]  /*1bf0*/  IADD3 R19, PT, PT, R16, -0x1, RZ ;  /* 0xffffffff10137810 */ /* 0x000fe40007ffe0ff */
[----:B------:R-:W-:-:S02]  /*1c00*/  IADD3 R20, PT, PT, R21, -0x1, RZ ;  /* 0xffffffff15147810 */ /* 0x000fc40007ffe0ff */
[----:B------:R-:W-:-:S04]  /*1c10*/  ISETP.GT.U32.AND P0, PT, R19, 0xfd, PT ;  /* 0x000000fd1300780c */ /* 0x000fc80003f04070 */
[----:B------:R-:W-:-:S13]  /*1c20*/  ISETP.GT.U32.OR P0, PT, R20, 0xfd, P0 ;  /* 0x000000fd1400780c */ /* 0x000fda0000704470 */
[----:B------:R-:W-:Y:S01]  /*1c30*/  @!P0 MOV R17, RZ ;  /* 0x000000ff00118202 */ /* 0x000fe20000000f00 */
[----:B------:R-:W-:Y:S06]  /*1c40*/  @!P0 BRA `(.L_x_42) ;  /* 0x00000000005c8947 */ /* 0x000fec0003800000 */
[----:B------:R-:W-:Y:S02]  /*1c50*/  FSETP.GTU.FTZ.AND P0, PT, |R0|, +INF , PT ;  /* 0x7f8000000000780b */ /* 0x000fe40003f1c200 */
[----:B------:R-:W-:-:S04]  /*1c60*/  FSETP.GTU.FTZ.AND P1, PT, |R4|, +INF , PT ;  /* 0x7f8000000400780b */ /* 0x000fc80003f3c200 */
[----:B------:R-:W-:-:S13]  /*1c70*/  PLOP3.LUT P0, PT, P0, P1, PT, 0xf8, 0x8f ;  /* 0x00000000008f781c */ /* 0x000fda0000703f70 */
[----:B------:R-:W-:Y:S05]  /*1c80*/  @P0 BRA `(.L_x_43) ;  /* 0x00000004004c0947 */ /* 0x000fea0003800000 */
[----:B------:R-:W-:-:S13]  /*1c90*/  LOP3.LUT P0, RZ, R23, 0x7fffffff, R0, 0xc8, !PT ;  /* 0x7fffffff17ff7812 */ /* 0x000fda000780c800 */
[----:B------:R-:W-:Y:S05]  /*1ca0*/  @!P0 BRA `(.L_x_44) ;  /* 0x00000004003c8947 */ /* 0x000fea0003800000 */
[----:B------:R-:W-:Y:S02]  /*1cb0*/  FSETP.NEU.FTZ.AND P2, PT, |R0|, +INF , PT ;  /* 0x7f8000000000780b */ /* 0x000fe40003f5d200 */
[----:B------:R-:W-:Y:S02]  /*1cc0*/  FSETP.NEU.FTZ.AND P1, PT, |R4|, +INF , PT ;  /* 0x7f8000000400780b */ /* 0x000fe40003f3d200 */
[----:B------:R-:W-:-:S11]  /*1cd0*/  FSETP.NEU.FTZ.AND P0, PT, |R0|, +INF , PT ;  /* 0x7f8000000000780b */ /* 0x000fd60003f1d200 */
[----:B------:R-:W-:Y:S05]  /*1ce0*/  @!P1 BRA !P2, `(.L_x_44) ;  /* 0x00000004002c9947 */ /* 0x000fea0005000000 */
[----:B------:R-:W-:-:S04]  /*1cf0*/  LOP3.LUT P2, RZ, R0, 0x7fffffff, RZ, 0xc0, !PT ;  /* 0x7fffffff00ff7812 */ /* 0x000fc8000784c0ff */
[----:B------:R-:W-:-:S13]  /*1d00*/  PLOP3.LUT P1, PT, P1, P2, PT, 0x2f, 0xf2 ;  /* 0x0000000000f2781c */ /* 0x000fda0000f24577 */
[----:B------:R-:W-:Y:S05]  /*1d10*/  @P1 BRA `(.L_x_45) ;  /* 0x0000000400181947 */ /* 0x000fea0003800000 */
[----:B------:R-:W-:-:S04]  /*1d20*/  LOP3.LUT P1, RZ, R23, 0x7fffffff, RZ, 0xc0, !PT ;  /* 0x7fffffff17ff7812 */ /* 0x000fc8000782c0ff */
[----:B------:R-:W-:-:S13]  /*1d30*/  PLOP3.LUT P0, PT, P0, P1, PT, 0x2f, 0xf2 ;  /* 0x0000000000f2781c */ /* 0x000fda0000702577 */
[----:B------:R-:W-:Y:S05]  /*1d40*/  @P0 BRA `(.L_x_46) ;  /* 0x0000000400000947 */ /* 0x000fea0003800000 */
[----:B------:R-:W-:Y:S02]  /*1d50*/  ISETP.GE.AND P0, PT, R20, RZ, PT ;  /* 0x000000ff1400720c */ /* 0x000fe40003f06270 */
[----:B------:R-:W-:-:S11]  /*1d60*/  ISETP.GE.AND P1, PT, R19, RZ, PT ;  /* 0x000000ff1300720c */ /* 0x000fd60003f26270 */
[----:B------:R-:W-:Y:S01]  /*1d70*/  @P0 MOV R17, RZ ;  /* 0x000000ff00110202 */ /* 0x000fe20000000f00 */
[----:B------:R-:W-:Y:S01]  /*1d80*/  @!P0 FFMA R0, R0, 1.84467440737095516160e+19, RZ ;  /* 0x5f80000000008823 */ /* 0x000fe200000000ff */
[----:B------:R-:W-:Y:S01]  /*1d90*/  @!P0 MOV R17, 0xffffffc0 ;  /* 0xffffffc000118802 */ /* 0x000fe20000000f00 */
[----:B------:R-:W-:-:S03]  /*1da0*/  @!P1 FFMA R23, R4, 1.84467440737095516160e+19, RZ ;  /* 0x5f80000004179823 */ /* 0x000fc600000000ff */
[----:B------:R-:W-:-:S07]  /*1db0*/  @!P1 IADD3 R17, PT, PT, R17, 0x40, RZ ;  /* 0x0000004011119810 */ /* 0x000fce0007ffe0ff */
.L_x_42:
[----:B------:R-:W-:Y:S01]  /*1dc0*/  LEA R24, R16, 0xc0800000, 0x17 ;  /* 0xc080000010187811 */ /* 0x000fe200078eb8ff */
[----:B------:R-:W-:Y:S01]  /*1dd0*/  BSSY.RECONVERGENT B2, `(.L_x_47) ;  /* 0x0000036000027945 */ /* 0x000fe20003800200 */
[----:B------:R-:W-:-:S03]  /*1de0*/  IADD3 R21, PT, PT, R21, -0x7f, RZ ;  /* 0xffffff8115157810 */ /* 0x000fc60007ffe0ff */
[----:B------:R-:W-:Y:S02]  /*1df0*/  IMAD.IADD R24, R23, 0x1, -R24 ;  /* 0x0000000117187824 */ /* 0x000fe400078e0a18 */
[----:B------:R-:W-:Y:S02]  /*1e00*/  IMAD R0, R21, -0x800000, R0 ;  /* 0xff80000015007824 */ /* 0x000fe400078e0200 */
[----:B------:R-:W0:Y:S01]  /*1e10*/  MUFU.RCP R20, R24 ;  /* 0x0000001800147308 */ /* 0x000e220000001000 */
[----:B------:R-:W-:-:S04]  /*1e20*/  FADD.FTZ R19, -R24, -RZ ;  /* 0x800000ff18137221 */ /* 0x000fc80000010100 */
[----:B0-----:R-:W-:-:S04]  /*1e30*/  FFMA R23, R20, R19, 1 ;  /* 0x3f80000014177423 */ /* 0x001fc80000000013 */
[----:B------:R-:W-:-:S04]  /*1e40*/  FFMA R23, R20, R23, R20 ;  /* 0x0000001714177223 */ /* 0x000fc80000000014 */
[----:B------:R-:W-:-:S04]  /*1e50*/  FFMA R20, R0, R23, RZ ;  /* 0x0000001700147223 */ /* 0x000fc800000000ff */
[----:B------:R-:W-:-:S04]  /*1e60*/  FFMA R22, R19, R20, R0 ;  /* 0x0000001413167223 */ /* 0x000fc80000000000 */
[----:B------:R-:W-:Y:S01]  /*1e70*/  FFMA R22, R23, R22, R20 ;  /* 0x0000001617167223 */ /* 0x000fe20000000014 */
[----:B------:R-:W-:-:S03]  /*1e80*/  IADD3 R20, PT, PT, R21, 0x7f, -R16 ;  /* 0x0000007f15147810 */ /* 0x000fc60007ffe810 */
[----:B------:R-:W-:Y:S01]  /*1e90*/  FFMA R19, R19, R22, R0 ;  /* 0x0000001613137223 */ /* 0x000fe20000000000 */
[----:B------:R-:W-:-:S03]  /*1ea0*/  IADD3 R17, PT, PT, R20, R17, RZ ;  /* 0x0000001114117210 */ /* 0x000fc60007ffe0ff */
[----:B------:R-:W-:-:S05]  /*1eb0*/  FFMA R0, R23, R19, R22 ;  /* 0x0000001317007223 */ /* 0x000fca0000000016 */
[----:B------:R-:W-:-:S04]  /*1ec0*/  SHF.R.U32.HI R16, RZ, 0x17, R0 ;  /* 0x00000017ff107819 */ /* 0x000fc80000011600 */
[----:B------:R-:W-:-:S04]  /*1ed0*/  LOP3.LUT R16, R16, 0xff, RZ, 0xc0, !PT ;  /* 0x000000ff10107812 */ /* 0x000fc800078ec0ff */
[----:B------:R-:W-:-:S04]  /*1ee0*/  IADD3 R16, PT, PT, R16, R17, RZ ;  /* 0x0000001110107210 */ /* 0x000fc80007ffe0ff */
[----:B------:R-:W-:-:S04]  /*1ef0*/  IADD3 R20, PT, PT, R16, -0x1, RZ ;  /* 0xffffffff10147810 */ /* 0x000fc80007ffe0ff */
[----:B------:R-:W-:-:S13]  /*1f00*/  ISETP.GE.U32.AND P0, PT, R20, 0xfe, PT ;  /* 0x000000fe1400780c */ /* 0x000fda0003f06070 */
[----:B------:R-:W-:Y:S05]  /*1f10*/  @!P0 BRA `(.L_x_48) ;  /* 0x0000000000808947 */ /* 0x000fea0003800000 */
[----:B------:R-:W-:-:S13]  /*1f20*/  ISETP.GT.AND P0, PT, R16, 0xfe, PT ;  /* 0x000000fe1000780c */ /* 0x000fda0003f04270 */
[----:B------:R-:W-:Y:S05]  /*1f30*/  @P0 BRA `(.L_x_49) ;  /* 0x00000000006c0947 */ /* 0x000fea0003800000 */
[----:B------:R-:W-:-:S13]  /*1f40*/  ISETP.GE.AND P0, PT, R16, 0x1, PT ;  /* 0x000000011000780c */ /* 0x000fda0003f06270 */
[----:B------:R-:W-:Y:S05]  /*1f50*/  @P0 BRA `(.L_x_50) ;  /* 0x0000000000740947 */ /* 0x000fea0003800000 */
[----:B------:R-:W-:Y:S02]  /*1f60*/  ISETP.GE.AND P0, PT, R16, -0x18, PT ;  /* 0xffffffe81000780c */ /* 0x000fe40003f06270 */
[----:B------:R-:W-:-:S11]  /*1f70*/  LOP3.LUT R0, R0, 0x80000000, RZ, 0xc0, !PT ;  /* 0x8000000000007812 */ /* 0x000fd600078ec0ff */
[----:B------:R-:W-:Y:S05]  /*1f80*/  @!P0 BRA `(.L_x_50) ;  /* 0x0000000000688947 */ /* 0x000fea0003800000 */
[CCC-:B------:R-:W-:Y:S01]  /*1f90*/  FFMA.RZ R17, R23.reuse, R19.reuse, R22.reuse ;  /* 0x0000001317117223 */ /* 0x1c0fe2000000c016 */
[CCC-:B------:R-:W-:Y:S01]  /*1fa0*/  FFMA.RP R20, R23.reuse, R19.reuse, R22.reuse ;  /* 0x0000001317147223 */ /* 0x1c0fe20000008016 */
[----:B------:R-:W-:Y:S01]  /*1fb0*/  FFMA.RM R23, R23, R19, R22 ;  /* 0x0000001317177223 */ /* 0x000fe20000004016 */
[C---:B------:R-:W-:Y:S01]  /*1fc0*/  VIADD R19, R16.reuse, 0x20 ;  /* 0x0000002010137836 */ /* 0x040fe20000000000 */
[C---:B------:R-:W-:Y:S02]  /*1fd0*/  ISETP.NE.AND P2, PT, R16.reuse, RZ, PT ;  /* 0x000000ff1000720c */ /* 0x040fe40003f45270 */
[----:B------:R-:W-:Y:S02]  /*1fe0*/  LOP3.LUT R17, R17, 0x7fffff, RZ, 0xc0, !PT ;  /* 0x007fffff11117812 */ /* 0x000fe400078ec0ff */
[----:B------:R-:W-:Y:S02]  /*1ff0*/  ISETP.NE.AND P1, PT, R16, RZ, PT ;  /* 0x000000ff1000720c */ /* 0x000fe40003f25270 */
[----:B------:R-:W-:-:S02]  /*2000*/  LOP3.LUT R22, R17, 0x800000, RZ, 0xfc, !PT ;  /* 0x0080000011167812 */ /* 0x000fc400078efcff */
[----:B------:R-:W-:Y:S02]  /*2010*/  IADD3 R16, PT, PT, -R16, RZ, RZ ;  /* 0x000000ff10107210 */ /* 0x000fe40007ffe1ff */
[----:B------:R-:W-:Y:S02]  /*2020*/  SHF.L.U32 R19, R22, R19, RZ ;  /* 0x0000001316137219 */ /* 0x000fe400000006ff */
[----:B------:R-:W-:Y:S02]  /*2030*/  FSETP.NEU.FTZ.AND P0, PT, R20, R23, PT ;  /* 0x000000171400720b */ /* 0x000fe40003f1d000 */
[----:B------:R-:W-:Y:S02]  /*2040*/  SEL R17, R16, RZ, P2 ;  /* 0x000000ff10117207 */ /* 0x000fe40001000000 */
[----:B------:R-:W-:Y:S02]  /*2050*/  ISETP.NE.AND P1, PT, R19, RZ, P1 ;  /* 0x000000ff1300720c */ /* 0x000fe40000f25270 */
[----:B------:R-:W-:-:S02]  /*2060*/  SHF.R.U32.HI R19, RZ, R17, R22 ;  /* 0x00000011ff137219 */ /* 0x000fc40000011616 */
[----:B------:R-:W-:Y:S02]  /*2070*/  PLOP3.LUT P0, PT, P0, P1, PT, 0xf8, 0x8f ;  /* 0x00000000008f781c */ /* 0x000fe40000703f70 */
[----:B------:R-:W-:Y:S02]  /*2080*/  SHF.R.U32.HI R17, RZ, 0x1, R19 ;  /* 0x00000001ff117819 */ /* 0x000fe40000011613 */
[----:B------:R-:W-:-:S04]  /*2090*/  SEL R16, RZ, 0x1, !P0 ;  /* 0x00000001ff107807 */ /* 0x000fc80004000000 */
[----:B------:R-:W-:-:S04]  /*20a0*/  LOP3.LUT R16, R16, 0x1, R17, 0xf8, !PT ;  /* 0x0000000110107812 */ /* 0x000fc800078ef811 */
[----:B------:R-:W-:-:S04]  /*20b0*/  LOP3.LUT R16, R16, R19, RZ, 0xc0, !PT ;  /* 0x0000001310107212 */ /* 0x000fc800078ec0ff */
[----:B------:R-:W-:-:S04]  /*20c0*/  IADD3 R17, PT, PT, R17, R16, RZ ;  /* 0x0000001011117210 */ /* 0x000fc80007ffe0ff */
[----:B------:R-:W-:Y:S01]  /*20d0*/  LOP3.LUT R0, R17, R0, RZ, 0xfc, !PT ;  /* 0x0000000011007212 */ /* 0x000fe200078efcff */
[----:B------:R-:W-:Y:S06]  /*20e0*/  BRA `(.L_x_50) ;  /* 0x0000000000107947 */ /* 0x000fec0003800000 */
.L_x_49:
[----:B------:R-:W-:-:S04]  /*20f0*/  LOP3.LUT R0, R0, 0x80000000, RZ, 0xc0, !PT ;  /* 0x8000000000007812 */ /* 0x000fc800078ec0ff */
[----:B------:R-:W-:Y:S01]  /*2100*/  LOP3.LUT R0, R0, 0x7f800000, RZ, 0xfc, !PT ;  /* 0x7f80000000007812 */ /* 0x000fe200078efcff */
[----:B------:R-:W-:Y:S06]  /*2110*/  BRA `(.L_x_50) ;  /* 0x0000000000047947 */ /* 0x000fec0003800000 */
.L_x_48:
[----:B------:R-:W-:-:S07]  /*2120*/  LEA R0, R17, R0, 0x17 ;  /* 0x0000000011007211 */ /* 0x000fce00078eb8ff */
.L_x_50:
[----:B------:R-:W-:Y:S05]  /*2130*/  BSYNC.RECONVERGENT B2 ;  /* 0x0000000000027941 */ /* 0x000fea0003800200 */
.L_x_47:
[----:B------:R-:W-:Y:S05]  /*2140*/  BRA `(.L_x_51) ;  /* 0x0000000000207947 */ /* 0x000fea0003800000 */
.L_x_46:
[----:B------:R-:W-:-:S04]  /*2150*/  LOP3.LUT R0, R23, 0x80000000, R0, 0x48, !PT ;  /* 0x8000000017007812 */ /* 0x000fc800078e4800 */
[----:B------:R-:W-:Y:S01]  /*2160*/  LOP3.LUT R0, R0, 0x7f800000, RZ, 0xfc, !PT ;  /* 0x7f80000000007812 */ /* 0x000fe200078efcff */
[----:B------:R-:W-:Y:S06]  /*2170*/  BRA `(.L_x_51) ;  /* 0x0000000000147947 */ /* 0x000fec0003800000 */
.L_x_45:
[----:B------:R-:W-:Y:S01]  /*2180*/  LOP3.LUT R0, R23, 0x80000000, R0, 0x48, !PT ;  /* 0x8000000017007812 */ /* 0x000fe200078e4800 */
[----:B------:R-:W-:Y:S06]  /*2190*/  BRA `(.L_x_51) ;  /* 0x00000000000c7947 */ /* 0x000fec0003800000 */
.L_x_44:
[----:B------:R-:W0:Y:S01]  /*21a0*/  MUFU.RSQ R0, -QNAN ;  /* 0xffc0000000007908 */ /* 0x000e220000001400 */
[----:B------:R-:W-:Y:S05]  /*21b0*/  BRA `(.L_x_51) ;  /* 0x0000000000047947 */ /* 0x000fea0003800000 */
.L_x_43:
[----:B------:R-:W-:-:S07]  /*21c0*/  FADD.FTZ R0, R0, R4 ;  /* 0x0000000400007221 */ /* 0x000fce0000010000 */
.L_x_51:
[----:B------:R-:W-:Y:S05]  /*21d0*/  BSYNC.RECONVERGENT B1 ;  /* 0x0000000000017941 */ /* 0x000fea0003800200 */
.L_x_41:
[----:B------:R-:W-:-:S04]  /*21e0*/  HFMA2 R19, -RZ, RZ, 0, 0 ;  /* 0x00000000ff137431 */ /* 0x000fc800000001ff */
[----:B0-----:R-:W-:Y:S05]  /*21f0*/  RET.REL.NODEC R18 `(_Z14classifyLinearPK5PixelPS_iii) ;  /* 0xffffffdc12807950 */ /* 0x001fea0003c3ffff */
.L_x_52:
[----:B------:R-:W-:-:S00]  /*2200*/  BRA `(.L_x_52) ;  /* 0xfffffffc00fc7947 */ /* 0x000fc0000383ffff */
[----:B------:R-:W-:-:S00]  /*2210*/  NOP ;  /* 0x0000000000007918 */ /* 0x000fc00000000000 */
        /* <DEDUP_REMOVED lines=14> */
.L_x_54:


//--------------------- .nv.shared.reserved.0     --------------------------
	.section	.nv.shared.reserved.0,"aw",@nobits
	.weak		__nv_reservedSMEM_offset_0_alias
	.size		__nv_reservedSMEM_offset_0_alias, 0, 64
	.other		__nv_reservedSMEM_offset_0_alias,@"STO_CUDA_RESERVED_SHARED STV_DEFAULT"
__nv_reservedSMEM_offset_0_alias:
	.zero		0
	.zero		64


//--------------------- .nv.constant0._Z14classifyLinearPK5PixelPS_iii --------------------------
	.section	.nv.constant0._Z14classifyLinearPK5PixelPS_iii,"a",@progbits
	.sectionflags	@""
	.align	4
.nv.constant0._Z14classifyLinearPK5PixelPS_iii:
	.zero		924


//--------------------- SYMBOLS --------------------------

	.type		.nv.reservedSmem.offset0,@object
	.size		.nv.reservedSmem.offset0,0x4
